	.target	sm_100a

	.elftype	@"ET_EXEC"


//--------------------- .note.nv.tkinfo           --------------------------
	.section	.note.nv.tkinfo,"",@"SHT_NOTE"
	.sectionflags	@"SHF_NOTE_NV_TKINFO"
	.tkinfo
        /*0018*/ 	.word	0x00000002
        /*0030*/ 	.string	""
        /*0030*/ 	.string	"ptxas"
        /*0030*/ 	.string	"Cuda compilation tools, release 13.0, V13.0.88"
        /*0030*/ 	.string	"Build cuda_13.0.r13.0/compiler.36424714_0"
        /*0030*/ 	.string	"-arch sm_100a -m 64 "



//--------------------- .note.nv.cuinfo           --------------------------
	.section	.note.nv.cuinfo,"",@"SHT_NOTE"
	.sectionflags	@"SHF_NOTE_NV_CUINFO"
        /*0018*/ 	.short	0x0002
        /*001a*/ 	.short	0x0064
        /*001c*/ 	.short	0x0082
	.zero		2


//--------------------- .nv.info                  --------------------------
	.section	.nv.info,"",@"SHT_CUDA_INFO"
	.align	4


	//----- nvinfo : EIATTR_REGCOUNT
	.align		4
        /*0000*/ 	.byte	0x04, 0x2f
        /*0002*/ 	.short	(.L_20 - .L_19)
	.align		4
.L_19:
        /*0004*/ 	.word	index@(_ZN7cutlass13device_kernelINS_4gemm6kernel13GemmUniversalIN4cute5tupleIJiiiiEEENS1_10collective13CollectiveMmaINS1_35MainloopSm100TmaUmmaWarpSpecializedILi14ELi2ELi2ENS5_IJNS4_1CILi1EEESB_SB_EEEEENS5_IJNSA_ILi128EEENSA_ILi256EEENSA_ILi32EEEEEENS_12float_e4m3_tENS5_IJSB_llEEENS_12float_e5m2_tESJ_NS4_8TiledMMAINS4_8MMA_AtomIJNS4_10MMA_TraitsINS4_19SM100_MMA_F8F6F4_SSEJSI_SK_fSE_SF_NS4_17integral_constantINS4_4UMMA5MajorELSR_1EEESS_NSP_INSQ_7ScaleInELST_0EEESU_EEEEEENS4_6LayoutISC_NS5_IJNSA_ILi0EEESY_SY_EEEEENS5_IJNS4_10UnderscoreES11_S11_EEEEENS4_13SM90_TMA_LOADENS4_14ComposedLayoutINS4_7SwizzleILi3ELi4ELi3EEENS4_18smem_ptr_flag_bitsILi8EEENSX_INS5_IJSE_NSA_ILi8EEEEEENS5_IJSB_SE_EEEEEEEvNS4_8identityES14_S1E_vS1F_EENS_8epilogue10collective18CollectiveEpilogueINS1H_23Sm100TmaWarpSpecializedILi4ELi2ELi64ELb0ELb0EEEJSH_NS5_IJNSX_ISE_SB_EENSX_INSA_ILi64EEESB_EEEEESI_NS5_IJlSB_lEEESI_S1Q_NS1H_6fusion15FusionCallbacksIS1L_NS1R_17LinearCombinationISI_fSI_fLNS_15FloatRoundStyleE2EEESH_S1P_JEEENS4_5SM1004TMEM4LOAD26SM100_TMEM_LOAD_32dp32b64xES14_NS15_INS16_ILi2ELi4ELi3EEES19_NSX_INS5_IJS1A_S1N_EEENS5_IJS1N_SB_EEEEEEENS4_39AutoVectorizingCopyWithAssumedAlignmentILi128EEENS4_14SM90_TMA_STOREES25_S27_S27_EEEvvEEEEvNT_6ParamsE)
        /*0008*/ 	.word	0x000000e0


	//----- nvinfo : EIATTR_FRAME_SIZE
	.align		4
.L_20:
        /*000c*/ 	.byte	0x04, 0x11
        /*000e*/ 	.short	(.L_22 - .L_21)
	.align		4
.L_21:
        /*0010*/ 	.word	index@($__internal_2_$__cuda_sm10x_tcgen05_guardrail_trap_unallocated_columns_being_dealloced)
        /*0014*/ 	.word	0x00000000


	//----- nvinfo : EIATTR_FRAME_SIZE
	.align		4
.L_22:
        /*0018*/ 	.byte	0x04, 0x11
        /*001a*/ 	.short	(.L_24 - .L_23)
	.align		4
.L_23:
        /*001c*/ 	.word	index@($__internal_1_$__cuda_sm10x_tcgen05_guardrail_trap_phase_invalid_during_alloc)
        /*0020*/ 	.word	0x00000000


	//----- nvinfo : EIATTR_FRAME_SIZE
	.align		4
.L_24:
        /*0024*/ 	.byte	0x04, 0x11
        /*0026*/ 	.short	(.L_26 - .L_25)
	.align		4
.L_25:
        /*0028*/ 	.word	index@($__internal_0_$__cuda_sm10x_tcgen05_guardrail_trap_col_being_dealloced_not_returned_by_alloc)
        /*002c*/ 	.word	0x00000000


	//----- nvinfo : EIATTR_FRAME_SIZE
	.align		4
.L_26:
        /*0030*/ 	.byte	0x04, 0x11
        /*0032*/ 	.short	(.L_28 - .L_27)
	.align		4
.L_27:
        /*0034*/ 	.word	index@(_ZN7cutlass13device_kernelINS_4gemm6kernel13GemmUniversalIN4cute5tupleIJiiiiEEENS1_10collective13CollectiveMmaINS1_35MainloopSm100TmaUmmaWarpSpecializedILi14ELi2ELi2ENS5_IJNS4_1CILi1EEESB_SB_EEEEENS5_IJNSA_ILi128EEENSA_ILi256EEENSA_ILi32EEEEEENS_12float_e4m3_tENS5_IJSB_llEEENS_12float_e5m2_tESJ_NS4_8TiledMMAINS4_8MMA_AtomIJNS4_10MMA_TraitsINS4_19SM100_MMA_F8F6F4_SSEJSI_SK_fSE_SF_NS4_17integral_constantINS4_4UMMA5MajorELSR_1EEESS_NSP_INSQ_7ScaleInELST_0EEESU_EEEEEENS4_6LayoutISC_NS5_IJNSA_ILi0EEESY_SY_EEEEENS5_IJNS4_10UnderscoreES11_S11_EEEEENS4_13SM90_TMA_LOADENS4_14ComposedLayoutINS4_7SwizzleILi3ELi4ELi3EEENS4_18smem_ptr_flag_bitsILi8EEENSX_INS5_IJSE_NSA_ILi8EEEEEENS5_IJSB_SE_EEEEEEEvNS4_8identityES14_S1E_vS1F_EENS_8epilogue10collective18CollectiveEpilogueINS1H_23Sm100TmaWarpSpecializedILi4ELi2ELi64ELb0ELb0EEEJSH_NS5_IJNSX_ISE_SB_EENSX_INSA_ILi64EEESB_EEEEESI_NS5_IJlSB_lEEESI_S1Q_NS1H_6fusion15FusionCallbacksIS1L_NS1R_17LinearCombinationISI_fSI_fLNS_15FloatRoundStyleE2EEESH_S1P_JEEENS4_5SM1004TMEM4LOAD26SM100_TMEM_LOAD_32dp32b64xES14_NS15_INS16_ILi2ELi4ELi3EEES19_NSX_INS5_IJS1A_S1N_EEENS5_IJS1N_SB_EEEEEEENS4_39AutoVectorizingCopyWithAssumedAlignmentILi128EEENS4_14SM90_TMA_STOREES25_S27_S27_EEEvvEEEEvNT_6ParamsE)
        /*0038*/ 	.word	0x00000000


	//----- nvinfo : EIATTR_MIN_STACK_SIZE
	.align		4
.L_28:
        /*003c*/ 	.byte	0x04, 0x12
        /*003e*/ 	.short	(.L_30 - .L_29)
	.align		4
.L_29:
        /*0040*/ 	.word	index@(_ZN7cutlass13device_kernelINS_4gemm6kernel13GemmUniversalIN4cute5tupleIJiiiiEEENS1_10collective13CollectiveMmaINS1_35MainloopSm100TmaUmmaWarpSpecializedILi14ELi2ELi2ENS5_IJNS4_1CILi1EEESB_SB_EEEEENS5_IJNSA_ILi128EEENSA_ILi256EEENSA_ILi32EEEEEENS_12float_e4m3_tENS5_IJSB_llEEENS_12float_e5m2_tESJ_NS4_8TiledMMAINS4_8MMA_AtomIJNS4_10MMA_TraitsINS4_19SM100_MMA_F8F6F4_SSEJSI_SK_fSE_SF_NS4_17integral_constantINS4_4UMMA5MajorELSR_1EEESS_NSP_INSQ_7ScaleInELST_0EEESU_EEEEEENS4_6LayoutISC_NS5_IJNSA_ILi0EEESY_SY_EEEEENS5_IJNS4_10UnderscoreES11_S11_EEEEENS4_13SM90_TMA_LOADENS4_14ComposedLayoutINS4_7SwizzleILi3ELi4ELi3EEENS4_18smem_ptr_flag_bitsILi8EEENSX_INS5_IJSE_NSA_ILi8EEEEEENS5_IJSB_SE_EEEEEEEvNS4_8identityES14_S1E_vS1F_EENS_8epilogue10collective18CollectiveEpilogueINS1H_23Sm100TmaWarpSpecializedILi4ELi2ELi64ELb0ELb0EEEJSH_NS5_IJNSX_ISE_SB_EENSX_INSA_ILi64EEESB_EEEEESI_NS5_IJlSB_lEEESI_S1Q_NS1H_6fusion15FusionCallbacksIS1L_NS1R_17LinearCombinationISI_fSI_fLNS_15FloatRoundStyleE2EEESH_S1P_JEEENS4_5SM1004TMEM4LOAD26SM100_TMEM_LOAD_32dp32b64xES14_NS15_INS16_ILi2ELi4ELi3EEES19_NSX_INS5_IJS1A_S1N_EEENS5_IJS1N_SB_EEEEEEENS4_39AutoVectorizingCopyWithAssumedAlignmentILi128EEENS4_14SM90_TMA_STOREES25_S27_S27_EEEvvEEEEvNT_6ParamsE)
        /*0044*/ 	.word	0x00000000
.L_30:


//--------------------- .nv.compat                --------------------------
	.section	.nv.compat,"",@"SHT_CUDA_COMPAT_INFO"
	.align	4
        /*0000*/ 	.byte	0x02, 0x09, 0x01, 0x00, 0x02, 0x02, 0x02, 0x00, 0x02, 0x05, 0x05, 0x00, 0x03, 0x07, 0x01, 0x01
        /*0010*/ 	.byte	0x02, 0x03, 0x01, 0x00, 0x02, 0x06, 0x01, 0x00, 0x04, 0x0b, 0x08, 0x00, 0x09, 0x00, 0x00, 0x00
        /*0020*/ 	.byte	0x00, 0x00, 0x00, 0x00


//--------------------- .nv.info._ZN7cutlass13device_kernelINS_4gemm6kernel13GemmUniversalIN4cute5tupleIJiiiiEEENS1_10collective13CollectiveMmaINS1_35MainloopSm100TmaUmmaWarpSpecializedILi14ELi2ELi2ENS5_IJNS4_1CILi1EEESB_SB_EEEEENS5_IJNSA_ILi128EEENSA_ILi256EEENSA_ILi32EEEEEENS_12float_e4m3_tENS5_IJSB_llEEENS_12float_e5m2_tESJ_NS4_8TiledMMAINS4_8MMA_AtomIJNS4_10MMA_TraitsINS4_19SM100_MMA_F8F6F4_SSEJSI_SK_fSE_SF_NS4_17integral_constantINS4_4UMMA5MajorELSR_1EEESS_NSP_INSQ_7ScaleInELST_0EEESU_EEEEEENS4_6LayoutISC_NS5_IJNSA_ILi0EEESY_SY_EEEEENS5_IJNS4_10UnderscoreES11_S11_EEEEENS4_13SM90_TMA_LOADENS4_14ComposedLayoutINS4_7SwizzleILi3ELi4ELi3EEENS4_18smem_ptr_flag_bitsILi8EEENSX_INS5_IJSE_NSA_ILi8EEEEEENS5_IJSB_SE_EEEEEEEvNS4_8identityES14_S1E_vS1F_EENS_8epilogue10collective18CollectiveEpilogueINS1H_23Sm100TmaWarpSpecializedILi4ELi2ELi64ELb0ELb0EEEJSH_NS5_IJNSX_ISE_SB_EENSX_INSA_ILi64EEESB_EEEEESI_NS5_IJlSB_lEEESI_S1Q_NS1H_6fusion15FusionCallbacksIS1L_NS1R_17LinearCombinationISI_fSI_fLNS_15FloatRoundStyleE2EEESH_S1P_JEEENS4_5SM1004TMEM4LOAD26SM100_TMEM_LOAD_32dp32b64xES14_NS15_INS16_ILi2ELi4ELi3EEES19_NSX_INS5_IJS1A_S1N_EEENS5_IJS1N_SB_EEEEEEENS4_39AutoVectorizingCopyWithAssumedAlignmentILi128EEENS4_14SM90_TMA_STOREES25_S27_S27_EEEvvEEEEvNT_6ParamsE --------------------------
	.section	.nv.info._ZN7cutlass13device_kernelINS_4gemm6kernel13GemmUniversalIN4cute5tupleIJiiiiEEENS1_10collective13CollectiveMmaINS1_35MainloopSm100TmaUmmaWarpSpecializedILi14ELi2ELi2ENS5_IJNS4_1CILi1EEESB_SB_EEEEENS5_IJNSA_ILi128EEENSA_ILi256EEENSA_ILi32EEEEEENS_12float_e4m3_tENS5_IJSB_llEEENS_12float_e5m2_tESJ_NS4_8TiledMMAINS4_8MMA_AtomIJNS4_10MMA_TraitsINS4_19SM100_MMA_F8F6F4_SSEJSI_SK_fSE_SF_NS4_17integral_constantINS4_4UMMA5MajorELSR_1EEESS_NSP_INSQ_7ScaleInELST_0EEESU_EEEEEENS4_6LayoutISC_NS5_IJNSA_ILi0EEESY_SY_EEEEENS5_IJNS4_10UnderscoreES11_S11_EEEEENS4_13SM90_TMA_LOADENS4_14ComposedLayoutINS4_7SwizzleILi3ELi4ELi3EEENS4_18smem_ptr_flag_bitsILi8EEENSX_INS5_IJSE_NSA_ILi8EEEEEENS5_IJSB_SE_EEEEEEEvNS4_8identityES14_S1E_vS1F_EENS_8epilogue10collective18CollectiveEpilogueINS1H_23Sm100TmaWarpSpecializedILi4ELi2ELi64ELb0ELb0EEEJSH_NS5_IJNSX_ISE_SB_EENSX_INSA_ILi64EEESB_EEEEESI_NS5_IJlSB_lEEESI_S1Q_NS1H_6fusion15FusionCallbacksIS1L_NS1R_17LinearCombinationISI_fSI_fLNS_15FloatRoundStyleE2EEESH_S1P_JEEENS4_5SM1004TMEM4LOAD26SM100_TMEM_LOAD_32dp32b64xES14_NS15_INS16_ILi2ELi4ELi3EEES19_NSX_INS5_IJS1A_S1N_EEENS5_IJS1N_SB_EEEEEEENS4_39AutoVectorizingCopyWithAssumedAlignmentILi128EEENS4_14SM90_TMA_STOREES25_S27_S27_EEEvvEEEEvNT_6ParamsE,"",@"SHT_CUDA_INFO"
	.sectionflags	@""
	.align	4


	//----- nvinfo : EIATTR_CUDA_API_VERSION
	.align		4
        /*0000*/ 	.byte	0x04, 0x37
        /*0002*/ 	.short	(.L_32 - .L_31)
.L_31:
        /*0004*/ 	.word	0x00000082


	//----- nvinfo : EIATTR_KPARAM_INFO
	.align		4
.L_32:
        /*0008*/ 	.byte	0x04, 0x17
        /*000a*/ 	.short	(.L_34 - .L_33)
.L_33:
        /*000c*/ 	.word	0x00000000
        /*0010*/ 	.short	0x0000
        /*0012*/ 	.short	0x0000
        /*0014*/ 	.byte	0x00, 0xf0, 0x01, 0x20


	//----- nvinfo : EIATTR_AT_ENTRY_FRAGMENTS
	.align		4
.L_34:
        /*0018*/ 	.byte	0x04, 0x4f
        /*001a*/ 	.short	(.L_36 - .L_35)


	//   ....[0]....
.L_35:
        /*001c*/ 	.word	0x00000006


	//----- nvinfo : EIATTR_RESERVED_SMEM_USED
	.align		4
.L_36:
        /*0020*/ 	.byte	0x01, 0x41
	.zero		2


	//----- nvinfo : EIATTR_SPARSE_MMA_MASK
	.align		4
        /*0024*/ 	.byte	0x03, 0x50
        /*0026*/ 	.short	0x0000


	//----- nvinfo : EIATTR_TCGEN05_1CTA_USED
	.align		4
        /*0028*/ 	.byte	0x01, 0x51
	.zero		2


	//----- nvinfo : EIATTR_MAXREG_COUNT
	.align		4
        /*002c*/ 	.byte	0x03, 0x1b
        /*002e*/ 	.short	0x00ff


	//----- nvinfo : EIATTR_NUM_BARRIERS
	.align		4
        /*0030*/ 	.byte	0x02, 0x4c
        /*0032*/ 	.byte	0x07
	.zero		1


	//----- nvinfo : EIATTR_EXTERNS
	.align		4
        /*0034*/ 	.byte	0x04, 0x0f
        /*0036*/ 	.short	(.L_38 - .L_37)


	//   ....[0]....
	.align		4
.L_37:
        /*0038*/ 	.word	index@(__assertfail)


	//----- nvinfo : EIATTR_MERCURY_ISA_VERSION
	.align		4
.L_38:
        /*003c*/ 	.byte	0x03, 0x5f
        /*003e*/ 	.short	0x0101


	//----- nvinfo : EIATTR_INT_WARP_WIDE_INSTR_OFFSETS
	.align		4
        /*0040*/ 	.byte	0x04, 0x31
        /*0042*/ 	.short	(.L_40 - .L_39)


	//   ....[0]....
.L_39:
        /*0044*/ 	.word	0x00001fd0


	//   ....[1]....
        /*0048*/ 	.word	0x00003d50


	//   ....[2]....
        /*004c*/ 	.word	0x00003d70


	//   ....[3]....
        /*0050*/ 	.word	0x00003da0


	//   ....[4]....
        /*0054*/ 	.word	0x000046e0


	//   ....[5]....
        /*0058*/ 	.word	0x00004750


	//   ....[6]....
        /*005c*/ 	.word	0x00004830


	//   ....[7]....
        /*0060*/ 	.word	0x000048b0


	//   ....[8]....
        /*0064*/ 	.word	0x000049c0


	//   ....[9]....
        /*0068*/ 	.word	0x00004a50


	//   ....[10]....
        /*006c*/ 	.word	0x00004c30


	//   ....[11]....
        /*0070*/ 	.word	0x00004d90


	//----- nvinfo : EIATTR_COOP_GROUP_MASK_REGIDS
	.align		4
.L_40:
        /*0074*/ 	.byte	0x04, 0x29
        /*0076*/ 	.short	(.L_42 - .L_41)


	//   ....[0]....
.L_41:
        /*0078*/ 	.word	0xffffffff


	//   ....[1]....
        /*007c*/ 	.word	0xffffffff


	//   ....[2]....
        /*0080*/ 	.word	0xffffffff


	//   ....[3]....
        /*0084*/ 	.word	0xffffffff


	//   ....[4]....
        /*0088*/ 	.word	0xffffffff


	//   ....[5]....
        /*008c*/ 	.word	0xffffffff


	//   ....[6]....
        /*0090*/ 	.word	0xffffffff


	//   ....[7]....
        /*0094*/ 	.word	0xffffffff


	//   ....[8]....
        /*0098*/ 	.word	0xffffffff


	//   ....[9]....
        /*009c*/ 	.word	0xffffffff


	//   ....[10]....
        /*00a0*/ 	.word	0xffffffff


	//   ....[11]....
        /*00a4*/ 	.word	0xffffffff


	//   ....[12]....
        /*00a8*/ 	.word	0xffffffff


	//----- nvinfo : EIATTR_COOP_GROUP_INSTR_OFFSETS
	.align		4
.L_42:
        /*00ac*/ 	.byte	0x04, 0x28
        /*00ae*/ 	.short	(.L_44 - .L_43)


	//   ....[0]....
.L_43:
        /*00b0*/ 	.word	0x00000090


	//   ....[1]....
        /*00b4*/ 	.word	0x000004d0


	//   ....[2]....
        /*00b8*/ 	.word	0x000007b0


	//   ....[3]....
        /*00bc*/ 	.word	0x00000950


	//   ....[4]....
        /*00c0*/ 	.word	0x00000a50


	//   ....[5]....
        /*00c4*/ 	.word	0x00000bc0


	//   ....[6]....
        /*00c8*/ 	.word	0x00000d20


	//   ....[7]....
        /*00cc*/ 	.word	0x00001eb0


	//   ....[8]....
        /*00d0*/ 	.word	0x00003230


	//   ....[9]....
        /*00d4*/ 	.word	0x00003440


	//   ....[10]....
        /*00d8*/ 	.word	0x00003470


	//   ....[11]....
        /*00dc*/ 	.word	0x00003c30


	//   ....[12]....
        /*00e0*/ 	.word	0x00003e60


	//----- nvinfo : EIATTR_VRC_CTA_INIT_COUNT
	.align		4
.L_44:
        /*00e4*/ 	.byte	0x02, 0x4a
        /*00e6*/ 	.byte	0x80
	.zero		1


	//----- nvinfo : EIATTR_SYSCALL_OFFSETS
	.align		4
        /*00e8*/ 	.byte	0x04, 0x46
        /*00ea*/ 	.short	(.L_46 - .L_45)


	//   ....[0]....
.L_45:
        /*00ec*/ 	.word	0x00005800


	//   ....[1]....
        /*00f0*/ 	.word	0x00005940


	//   ....[2]....
        /*00f4*/ 	.word	0x000061a0


	//   ....[3]....
        /*00f8*/ 	.word	0x000077c0


	//   ....[4]....
        /*00fc*/ 	.word	0x00008d70


	//   ....[5]....
        /*0100*/ 	.word	0x0000a340


	//----- nvinfo : EIATTR_MBARRIER_INSTR_OFFSETS
	.align		4
.L_46:
        /*0104*/ 	.byte	0x04, 0x39
        /*0106*/ 	.short	(.L_48 - .L_47)


	//   ....[0]....
.L_47:
        /*0108*/ 	.word	0x000005d0
        /*010c*/ 	.word	0x000000ff
        /*0110*/ 	.word	0x00000000
        /*0114*/ 	.short	0x0100
        /*0116*/ 	.byte	0x05
	.zero		1


	//   ....[1]....
        /*0118*/ 	.word	0x000005e0
        /*011c*/ 	.word	0x000000ff
        /*0120*/ 	.word	0x00000070
        /*0124*/ 	.short	0x0100
        /*0126*/ 	.byte	0x05
	.zero		1


	//   ....[2]....
        /*0128*/ 	.word	0x000005f0
        /*012c*/ 	.word	0x000000ff
        /*0130*/ 	.word	0x00000008
        /*0134*/ 	.short	0x0100
        /*0136*/ 	.byte	0x05
	.zero		1


	//   ....[3]....
        /*0138*/ 	.word	0x00000600
        /*013c*/ 	.word	0x000000ff
        /*0140*/ 	.word	0x00000078
        /*0144*/ 	.short	0x0100
        /*0146*/ 	.byte	0x05
	.zero		1


	//   ....[4]....
        /*0148*/ 	.word	0x00000610
        /*014c*/ 	.word	0x000000ff
        /*0150*/ 	.word	0x00000010
        /*0154*/ 	.short	0x0100
        /*0156*/ 	.byte	0x05
	.zero		1


	//   ....[5]....
        /*0158*/ 	.word	0x00000620
        /*015c*/ 	.word	0x000000ff
        /*0160*/ 	.word	0x00000080
        /*0164*/ 	.short	0x0100
        /*0166*/ 	.byte	0x05
	.zero		1


	//   ....[6]....
        /*0168*/ 	.word	0x00000630
        /*016c*/ 	.word	0x000000ff
        /*0170*/ 	.word	0x00000018
        /*0174*/ 	.short	0x0100
        /*0176*/ 	.byte	0x05
	.zero		1


	//   ....[7]....
        /*0178*/ 	.word	0x00000640
        /*017c*/ 	.word	0x000000ff
        /*0180*/ 	.word	0x00000088
        /*0184*/ 	.short	0x0100
        /*0186*/ 	.byte	0x05
	.zero		1


	//   ....[8]....
        /*0188*/ 	.word	0x00000650
        /*018c*/ 	.word	0x000000ff
        /*0190*/ 	.word	0x00000020
        /*0194*/ 	.short	0x0100
        /*0196*/ 	.byte	0x05
	.zero		1


	//   ....[9]....
        /*0198*/ 	.word	0x00000660
        /*019c*/ 	.word	0x000000ff
        /*01a0*/ 	.word	0x00000090
        /*01a4*/ 	.short	0x0100
        /*01a6*/ 	.byte	0x05
	.zero		1


	//   ....[10]....
        /*01a8*/ 	.word	0x00000670
        /*01ac*/ 	.word	0x000000ff
        /*01b0*/ 	.word	0x00000028
        /*01b4*/ 	.short	0x0100
        /*01b6*/ 	.byte	0x05
	.zero		1


	//   ....[11]....
        /*01b8*/ 	.word	0x00000680
        /*01bc*/ 	.word	0x000000ff
        /*01c0*/ 	.word	0x00000098
        /*01c4*/ 	.short	0x0100
        /*01c6*/ 	.byte	0x05
	.zero		1


	//   ....[12]....
        /*01c8*/ 	.word	0x00000690
        /*01cc*/ 	.word	0x000000ff
        /*01d0*/ 	.word	0x00000030
        /*01d4*/ 	.short	0x0100
        /*01d6*/ 	.byte	0x05
	.zero		1


	//   ....[13]....
        /*01d8*/ 	.word	0x000006a0
        /*01dc*/ 	.word	0x000000ff
        /*01e0*/ 	.word	0x000000a0
        /*01e4*/ 	.short	0x0100
        /*01e6*/ 	.byte	0x05
	.zero		1


	//   ....[14]....
        /*01e8*/ 	.word	0x000006b0
        /*01ec*/ 	.word	0x000000ff
        /*01f0*/ 	.word	0x00000038
        /*01f4*/ 	.short	0x0100
        /*01f6*/ 	.byte	0x05
	.zero		1


	//   ....[15]....
        /*01f8*/ 	.word	0x000006c0
        /*01fc*/ 	.word	0x000000ff
        /*0200*/ 	.word	0x000000a8
        /*0204*/ 	.short	0x0100
        /*0206*/ 	.byte	0x05
	.zero		1


	//   ....[16]....
        /*0208*/ 	.word	0x000006d0
        /*020c*/ 	.word	0x000000ff
        /*0210*/ 	.word	0x00000040
        /*0214*/ 	.short	0x0100
        /*0216*/ 	.byte	0x05
	.zero		1


	//   ....[17]....
        /*0218*/ 	.word	0x000006e0
        /*021c*/ 	.word	0x000000ff
        /*0220*/ 	.word	0x000000b0
        /*0224*/ 	.short	0x0100
        /*0226*/ 	.byte	0x05
	.zero		1


	//   ....[18]....
        /*0228*/ 	.word	0x000006f0
        /*022c*/ 	.word	0x000000ff
        /*0230*/ 	.word	0x00000048
        /*0234*/ 	.short	0x0100
        /*0236*/ 	.byte	0x05
	.zero		1


	//   ....[19]....
        /*0238*/ 	.word	0x00000700
        /*023c*/ 	.word	0x000000ff
        /*0240*/ 	.word	0x000000b8
        /*0244*/ 	.short	0x0100
        /*0246*/ 	.byte	0x05
	.zero		1


	//   ....[20]....
        /*0248*/ 	.word	0x00000710
        /*024c*/ 	.word	0x000000ff
        /*0250*/ 	.word	0x00000050
        /*0254*/ 	.short	0x0100
        /*0256*/ 	.byte	0x05
	.zero		1


	//   ....[21]....
        /*0258*/ 	.word	0x00000720
        /*025c*/ 	.word	0x000000ff
        /*0260*/ 	.word	0x000000c0
        /*0264*/ 	.short	0x0100
        /*0266*/ 	.byte	0x05
	.zero		1


	//   ....[22]....
        /*0268*/ 	.word	0x00000730
        /*026c*/ 	.word	0x000000ff
        /*0270*/ 	.word	0x00000058
        /*0274*/ 	.short	0x0100
        /*0276*/ 	.byte	0x05
	.zero		1


	//   ....[23]....
        /*0278*/ 	.word	0x00000740
        /*027c*/ 	.word	0x000000ff
        /*0280*/ 	.word	0x000000c8
        /*0284*/ 	.short	0x0100
        /*0286*/ 	.byte	0x05
	.zero		1


	//   ....[24]....
        /*0288*/ 	.word	0x00000750
        /*028c*/ 	.word	0x000000ff
        /*0290*/ 	.word	0x00000060
        /*0294*/ 	.short	0x0100
        /*0296*/ 	.byte	0x05
	.zero		1


	//   ....[25]....
        /*0298*/ 	.word	0x00000760
        /*029c*/ 	.word	0x000000ff
        /*02a0*/ 	.word	0x000000d0
        /*02a4*/ 	.short	0x0100
        /*02a6*/ 	.byte	0x05
	.zero		1


	//   ....[26]....
        /*02a8*/ 	.word	0x00000770
        /*02ac*/ 	.word	0x000000ff
        /*02b0*/ 	.word	0x00000068
        /*02b4*/ 	.short	0x0100
        /*02b6*/ 	.byte	0x05
	.zero		1


	//   ....[27]....
        /*02b8*/ 	.word	0x00000780
        /*02bc*/ 	.word	0x000000ff
        /*02c0*/ 	.word	0x000000d8
        /*02c4*/ 	.short	0x0100
        /*02c6*/ 	.byte	0x05
	.zero		1


	//   ....[28]....
        /*02c8*/ 	.word	0x000008c0
        /*02cc*/ 	.word	0x000000ff
        /*02d0*/ 	.word	0x000000e0
        /*02d4*/ 	.short	0x0100
        /*02d6*/ 	.byte	0x07
	.zero		1


	//   ....[29]....
        /*02d8*/ 	.word	0x000008d0
        /*02dc*/ 	.word	0x000000ff
        /*02e0*/ 	.word	0x00000100
        /*02e4*/ 	.short	0x0100
        /*02e6*/ 	.byte	0x07
	.zero		1


	//   ....[30]....
        /*02e8*/ 	.word	0x000008e0
        /*02ec*/ 	.word	0x000000ff
        /*02f0*/ 	.word	0x000000e8
        /*02f4*/ 	.short	0x0100
        /*02f6*/ 	.byte	0x07
	.zero		1


	//   ....[31]....
        /*02f8*/ 	.word	0x000008f0
        /*02fc*/ 	.word	0x000000ff
        /*0300*/ 	.word	0x00000108
        /*0304*/ 	.short	0x0100
        /*0306*/ 	.byte	0x07
	.zero		1


	//   ....[32]....
        /*0308*/ 	.word	0x00000900
        /*030c*/ 	.word	0x000000ff
        /*0310*/ 	.word	0x000000f0
        /*0314*/ 	.short	0x0100
        /*0316*/ 	.byte	0x07
	.zero		1


	//   ....[33]....
        /*0318*/ 	.word	0x00000910
        /*031c*/ 	.word	0x000000ff
        /*0320*/ 	.word	0x00000110
        /*0324*/ 	.short	0x0100
        /*0326*/ 	.byte	0x07
	.zero		1


	//   ....[34]....
        /*0328*/ 	.word	0x00000920
        /*032c*/ 	.word	0x000000ff
        /*0330*/ 	.word	0x000000f8
        /*0334*/ 	.short	0x0100
        /*0336*/ 	.byte	0x07
	.zero		1


	//   ....[35]....
        /*0338*/ 	.word	0x00000930
        /*033c*/ 	.word	0x000000ff
        /*0340*/ 	.word	0x00000118
        /*0344*/ 	.short	0x0100
        /*0346*/ 	.byte	0x07
	.zero		1


	//   ....[36]....
        /*0348*/ 	.word	0x00000a20
        /*034c*/ 	.word	0x000000ff
        /*0350*/ 	.word	0x00000120
        /*0354*/ 	.short	0x0100
        /*0356*/ 	.byte	0x05
	.zero		1


	//   ....[37]....
        /*0358*/ 	.word	0x00000a30
        /*035c*/ 	.word	0x000000ff
        /*0360*/ 	.word	0x00000128
        /*0364*/ 	.short	0x0100
        /*0366*/ 	.byte	0x05
	.zero		1


	//   ....[38]....
        /*0368*/ 	.word	0x00000b70
        /*036c*/ 	.word	0x000000ff
        /*0370*/ 	.word	0x00000130
        /*0374*/ 	.short	0x0100
        /*0376*/ 	.byte	0x05
	.zero		1


	//   ....[39]....
        /*0378*/ 	.word	0x00000b80
        /*037c*/ 	.word	0x000000ff
        /*0380*/ 	.word	0x00000140
        /*0384*/ 	.short	0x0100
        /*0386*/ 	.byte	0x05
	.zero		1


	//   ....[40]....
        /*0388*/ 	.word	0x00000b90
        /*038c*/ 	.word	0x000000ff
        /*0390*/ 	.word	0x00000138
        /*0394*/ 	.short	0x0100
        /*0396*/ 	.byte	0x05
	.zero		1


	//   ....[41]....
        /*0398*/ 	.word	0x00000ba0
        /*039c*/ 	.word	0x000000ff
        /*03a0*/ 	.word	0x00000148
        /*03a4*/ 	.short	0x0100
        /*03a6*/ 	.byte	0x05
	.zero		1


	//   ....[42]....
        /*03a8*/ 	.word	0x00000cd0
        /*03ac*/ 	.word	0x000000ff
        /*03b0*/ 	.word	0x00000150
        /*03b4*/ 	.short	0x0100
        /*03b6*/ 	.byte	0x07
	.zero		1


	//   ....[43]....
        /*03b8*/ 	.word	0x00000ce0
        /*03bc*/ 	.word	0x000000ff
        /*03c0*/ 	.word	0x00000160
        /*03c4*/ 	.short	0x0100
        /*03c6*/ 	.byte	0x07
	.zero		1


	//   ....[44]....
        /*03c8*/ 	.word	0x00000cf0
        /*03cc*/ 	.word	0x000000ff
        /*03d0*/ 	.word	0x00000158
        /*03d4*/ 	.short	0x0100
        /*03d6*/ 	.byte	0x07
	.zero		1


	//   ....[45]....
        /*03d8*/ 	.word	0x00000d00
        /*03dc*/ 	.word	0x000000ff
        /*03e0*/ 	.word	0x00000168
        /*03e4*/ 	.short	0x0100
        /*03e6*/ 	.byte	0x07
	.zero		1


	//   ....[46]....
        /*03e8*/ 	.word	0x00000df0
        /*03ec*/ 	.word	0x000000ff
        /*03f0*/ 	.word	0x00000170
        /*03f4*/ 	.short	0x0100
        /*03f6*/ 	.byte	0x05
	.zero		1


	//   ....[47]....
        /*03f8*/ 	.word	0x00000e00
        /*03fc*/ 	.word	0x000000ff
        /*0400*/ 	.word	0x00000180
        /*0404*/ 	.short	0x0100
        /*0406*/ 	.byte	0x05
	.zero		1


	//   ....[48]....
        /*0408*/ 	.word	0x00000e10
        /*040c*/ 	.word	0x000000ff
        /*0410*/ 	.word	0x00000178
        /*0414*/ 	.short	0x0100
        /*0416*/ 	.byte	0x05
	.zero		1


	//   ....[49]....
        /*0418*/ 	.word	0x00000e20
        /*041c*/ 	.word	0x000000ff
        /*0420*/ 	.word	0x00000188
        /*0424*/ 	.short	0x0100
        /*0426*/ 	.byte	0x05
	.zero		1


	//   ....[50]....
        /*0428*/ 	.word	0x000016f0
        /*042c*/ 	.word	0x00000003
        /*0430*/ 	.word	0x00000180
        /*0434*/ 	.short	0x010a
        /*0436*/ 	.byte	0xff
	.zero		1


	//   ....[51]....
        /*0438*/ 	.word	0x00001720
        /*043c*/ 	.word	0x00000003
        /*0440*/ 	.word	0x00000170
        /*0444*/ 	.short	0x0101
        /*0446*/ 	.byte	0xff
	.zero		1


	//   ....[52]....
        /*0448*/ 	.word	0x000017f0
        /*044c*/ 	.word	0x000000ff
        /*0450*/ 	.word	0x00000070
        /*0454*/ 	.short	0x010a
        /*0456*/ 	.byte	0x08
	.zero		1


	//   ....[53]....
        /*0458*/ 	.word	0x000018a0
        /*045c*/ 	.word	0x000000ff
        /*0460*/ 	.word	0x00000070
        /*0464*/ 	.short	0x010a
        /*0466*/ 	.byte	0x21
	.zero		1


	//   ....[54]....
        /*0468*/ 	.word	0x000019f0
        /*046c*/ 	.word	0x000000ff
        /*0470*/ 	.word	0x00000070
        /*0474*/ 	.short	0x010a
        /*0476*/ 	.byte	0x08
	.zero		1


	//   ....[55]....
        /*0478*/ 	.word	0x00001b50
        /*047c*/ 	.word	0x000000ff
        /*0480*/ 	.word	0x00000128
        /*0484*/ 	.short	0x0101
        /*0486*/ 	.byte	0x04
	.zero		1


	//   ....[56]....
        /*0488*/ 	.word	0x00001b70
        /*048c*/ 	.word	0x000000ff
        /*0490*/ 	.word	0x00000070
        /*0494*/ 	.short	0x010a
        /*0496*/ 	.byte	0x08
	.zero		1


	//   ....[57]....
        /*0498*/ 	.word	0x00001c00
        /*049c*/ 	.word	0x000000ff
        /*04a0*/ 	.word	0x00000070
        /*04a4*/ 	.short	0x010a
        /*04a6*/ 	.byte	0x19
	.zero		1


	//   ....[58]....
        /*04a8*/ 	.word	0x00001d50
        /*04ac*/ 	.word	0x000000ff
        /*04b0*/ 	.word	0x00000070
        /*04b4*/ 	.short	0x010a
        /*04b6*/ 	.byte	0x08
	.zero		1


	//   ....[59]....
        /*04b8*/ 	.word	0x00001ee0
        /*04bc*/ 	.word	0x00000002
        /*04c0*/ 	.word	0x00000130
        /*04c4*/ 	.short	0x010a
        /*04c6*/ 	.byte	0xff
	.zero		1


	//   ....[60]....
        /*04c8*/ 	.word	0x00001fa0
        /*04cc*/ 	.word	0x00000002
        /*04d0*/ 	.word	0x00000000
        /*04d4*/ 	.short	0x0101
        /*04d6*/ 	.byte	0xff
	.zero		1


	//   ....[61]....
        /*04d8*/ 	.word	0x00002500
        /*04dc*/ 	.word	0x000000ff
        /*04e0*/ 	.word	0x00000000
        /*04e4*/ 	.short	0x010a
        /*04e6*/ 	.byte	0x05
	.zero		1


	//   ....[62]....
        /*04e8*/ 	.word	0x00002590
        /*04ec*/ 	.word	0x000000ff
        /*04f0*/ 	.word	0x00000000
        /*04f4*/ 	.short	0x010a
        /*04f6*/ 	.byte	0x05
	.zero		1


	//   ....[63]....
        /*04f8*/ 	.word	0x00002620
        /*04fc*/ 	.word	0x000000ff
        /*0500*/ 	.word	0x00000000
        /*0504*/ 	.short	0x010a
        /*0506*/ 	.byte	0x05
	.zero		1


	//   ....[64]....
        /*0508*/ 	.word	0x000026b0
        /*050c*/ 	.word	0x000000ff
        /*0510*/ 	.word	0x00000000
        /*0514*/ 	.short	0x010a
        /*0516*/ 	.byte	0x05
	.zero		1


	//   ....[65]....
        /*0518*/ 	.word	0x00002740
        /*051c*/ 	.word	0x000000ff
        /*0520*/ 	.word	0x00000000
        /*0524*/ 	.short	0x010a
        /*0526*/ 	.byte	0x05
	.zero		1


	//   ....[66]....
        /*0528*/ 	.word	0x000027d0
        /*052c*/ 	.word	0x000000ff
        /*0530*/ 	.word	0x00000000
        /*0534*/ 	.short	0x010a
        /*0536*/ 	.byte	0x05
	.zero		1


	//   ....[67]....
        /*0538*/ 	.word	0x00002860
        /*053c*/ 	.word	0x000000ff
        /*0540*/ 	.word	0x00000000
        /*0544*/ 	.short	0x010a
        /*0546*/ 	.byte	0x05
	.zero		1


	//   ....[68]....
        /*0548*/ 	.word	0x000028f0
        /*054c*/ 	.word	0x000000ff
        /*0550*/ 	.word	0x00000000
        /*0554*/ 	.short	0x010a
        /*0556*/ 	.byte	0x05
	.zero		1


	//   ....[69]....
        /*0558*/ 	.word	0x00002980
        /*055c*/ 	.word	0x000000ff
        /*0560*/ 	.word	0x00000000
        /*0564*/ 	.short	0x010a
        /*0566*/ 	.byte	0x05
	.zero		1


	//   ....[70]....
        /*0568*/ 	.word	0x00002a10
        /*056c*/ 	.word	0x000000ff
        /*0570*/ 	.word	0x00000000
        /*0574*/ 	.short	0x010a
        /*0576*/ 	.byte	0x05
	.zero		1


	//   ....[71]....
        /*0578*/ 	.word	0x00002aa0
        /*057c*/ 	.word	0x000000ff
        /*0580*/ 	.word	0x00000000
        /*0584*/ 	.short	0x010a
        /*0586*/ 	.byte	0x05
	.zero		1


	//   ....[72]....
        /*0588*/ 	.word	0x00002b30
        /*058c*/ 	.word	0x000000ff
        /*0590*/ 	.word	0x00000000
        /*0594*/ 	.short	0x010a
        /*0596*/ 	.byte	0x05
	.zero		1


	//   ....[73]....
        /*0598*/ 	.word	0x00002bc0
        /*059c*/ 	.word	0x000000ff
        /*05a0*/ 	.word	0x00000000
        /*05a4*/ 	.short	0x010a
        /*05a6*/ 	.byte	0x05
	.zero		1


	//   ....[74]....
        /*05a8*/ 	.word	0x00002c60
        /*05ac*/ 	.word	0x00000000
        /*05b0*/ 	.word	0x00000000
        /*05b4*/ 	.short	0x010a
        /*05b6*/ 	.byte	0xff
	.zero		1


	//   ....[75]....
        /*05b8*/ 	.word	0x00002d80
        /*05bc*/ 	.word	0x00000000
        /*05c0*/ 	.word	0x00000170
        /*05c4*/ 	.short	0x010a
        /*05c6*/ 	.byte	0xff
	.zero		1


	//   ....[76]....
        /*05c8*/ 	.word	0x00002de0
        /*05cc*/ 	.word	0x00000004
        /*05d0*/ 	.word	0x00000000
        /*05d4*/ 	.short	0x0101
        /*05d6*/ 	.byte	0xff
	.zero		1


	//   ....[77]....
        /*05d8*/ 	.word	0x00002e00
        /*05dc*/ 	.word	0x000000ff
        /*05e0*/ 	.word	0x00000140
        /*05e4*/ 	.short	0x010a
        /*05e6*/ 	.byte	0x05
	.zero		1


	//   ....[78]....
        /*05e8*/ 	.word	0x00002f20
        /*05ec*/ 	.word	0x00000000
        /*05f0*/ 	.word	0x00000130
        /*05f4*/ 	.short	0x010a
        /*05f6*/ 	.byte	0xff
	.zero		1


	//   ....[79]....
        /*05f8*/ 	.word	0x00003030
        /*05fc*/ 	.word	0x00000000
        /*0600*/ 	.word	0x00000000
        /*0604*/ 	.short	0x0101
        /*0606*/ 	.byte	0xff
	.zero		1


	//   ....[80]....
        /*0608*/ 	.word	0x000030c0
        /*060c*/ 	.word	0x000000ff
        /*0610*/ 	.word	0x00000140
        /*0614*/ 	.short	0x0106
        /*0616*/ 	.byte	0x05
	.zero		1


	//   ....[81]....
        /*0618*/ 	.word	0x000030e0
        /*061c*/ 	.word	0x000000ff
        /*0620*/ 	.word	0x00000140
        /*0624*/ 	.short	0x010a
        /*0626*/ 	.byte	0x05
	.zero		1


	//   ....[82]....
        /*0628*/ 	.word	0x00003170
        /*062c*/ 	.word	0x000000ff
        /*0630*/ 	.word	0x00000140
        /*0634*/ 	.short	0x0106
        /*0636*/ 	.byte	0x04
	.zero		1


	//   ....[83]....
        /*0638*/ 	.word	0x000031b0
        /*063c*/ 	.word	0x00000000
        /*0640*/ 	.word	0x00000140
        /*0644*/ 	.short	0x010a
        /*0646*/ 	.byte	0xff
	.zero		1


	//   ....[84]....
        /*0648*/ 	.word	0x00003680
        /*064c*/ 	.word	0x00000000
        /*0650*/ 	.word	0x00000130
        /*0654*/ 	.short	0x010a
        /*0656*/ 	.byte	0xff
	.zero		1


	//   ....[85]....
        /*0658*/ 	.word	0x00003780
        /*065c*/ 	.word	0x00000003
        /*0660*/ 	.word	0x00000000
        /*0664*/ 	.short	0x0101
        /*0666*/ 	.byte	0xff
	.zero		1


	//   ....[86]....
        /*0668*/ 	.word	0x00003790
        /*066c*/ 	.word	0x000000ff
        /*0670*/ 	.word	0x00000000
        /*0674*/ 	.short	0x010a
        /*0676*/ 	.byte	0x04
	.zero		1


	//   ....[87]....
        /*0678*/ 	.word	0x000037b0
        /*067c*/ 	.word	0x000000ff
        /*0680*/ 	.word	0x00000160
        /*0684*/ 	.short	0x010a
        /*0686*/ 	.byte	0x09
	.zero		1


	//   ....[88]....
        /*0688*/ 	.word	0x00003890
        /*068c*/ 	.word	0x000000ff
        /*0690*/ 	.word	0x00000000
        /*0694*/ 	.short	0x010a
        /*0696*/ 	.byte	0x07
	.zero		1


	//   ....[89]....
        /*0698*/ 	.word	0x000039a0
        /*069c*/ 	.word	0x000000ff
        /*06a0*/ 	.word	0x00000000
        /*06a4*/ 	.short	0x010a
        /*06a6*/ 	.byte	0x04
	.zero		1


	//   ....[90]....
        /*06a8*/ 	.word	0x00003b80
        /*06ac*/ 	.word	0x000000ff
        /*06b0*/ 	.word	0x00000000
        /*06b4*/ 	.short	0x010a
        /*06b6*/ 	.byte	0x05
	.zero		1


	//   ....[91]....
        /*06b8*/ 	.word	0x00003c10
        /*06bc*/ 	.word	0x000000ff
        /*06c0*/ 	.word	0x00000000
        /*06c4*/ 	.short	0x010a
        /*06c6*/ 	.byte	0x07
	.zero		1


	//   ....[92]....
        /*06c8*/ 	.word	0x00004090
        /*06cc*/ 	.word	0x00000000
        /*06d0*/ 	.word	0x00000130
        /*06d4*/ 	.short	0x010a
        /*06d6*/ 	.byte	0xff
	.zero		1


	//   ....[93]....
        /*06d8*/ 	.word	0x00004150
        /*06dc*/ 	.word	0x00000000
        /*06e0*/ 	.word	0x00000000
        /*06e4*/ 	.short	0x0101
        /*06e6*/ 	.byte	0xff
	.zero		1


	//   ....[94]....
        /*06e8*/ 	.word	0x00004470
        /*06ec*/ 	.word	0x000000ff
        /*06f0*/ 	.word	0x00000128
        /*06f4*/ 	.short	0x010a
        /*06f6*/ 	.byte	0x07
	.zero		1


	//   ....[95]....
        /*06f8*/ 	.word	0x00004660
        /*06fc*/ 	.word	0x000000ff
        /*0700*/ 	.word	0x00000100
        /*0704*/ 	.short	0x010a
        /*0706*/ 	.byte	0x07
	.zero		1


	//   ....[96]....
        /*0708*/ 	.word	0x000047d0
        /*070c*/ 	.word	0x000000ff
        /*0710*/ 	.word	0x000000e0
        /*0714*/ 	.short	0x010b
        /*0716*/ 	.byte	0x07
	.zero		1


	//   ....[97]....
        /*0718*/ 	.word	0x000047e0
        /*071c*/ 	.word	0x000000ff
        /*0720*/ 	.word	0x00000000
        /*0724*/ 	.short	0x0101
        /*0726*/ 	.byte	0x08
	.zero		1


	//   ....[98]....
        /*0728*/ 	.word	0x00004800
        /*072c*/ 	.word	0x000000ff
        /*0730*/ 	.word	0x00000108
        /*0734*/ 	.short	0x010a
        /*0736*/ 	.byte	0x07
	.zero		1


	//   ....[99]....
        /*0738*/ 	.word	0x00004960
        /*073c*/ 	.word	0x000000ff
        /*0740*/ 	.word	0x000000e8
        /*0744*/ 	.short	0x010b
        /*0746*/ 	.byte	0x07
	.zero		1


	//   ....[100]....
        /*0748*/ 	.word	0x00004970
        /*074c*/ 	.word	0x000000ff
        /*0750*/ 	.word	0x00000000
        /*0754*/ 	.short	0x0101
        /*0756*/ 	.byte	0x08
	.zero		1


	//   ....[101]....
        /*0758*/ 	.word	0x00004980
        /*075c*/ 	.word	0x000000ff
        /*0760*/ 	.word	0x00000110
        /*0764*/ 	.short	0x010a
        /*0766*/ 	.byte	0x07
	.zero		1


	//   ....[102]....
        /*0768*/ 	.word	0x00004b20
        /*076c*/ 	.word	0x000000ff
        /*0770*/ 	.word	0x000000f0
        /*0774*/ 	.short	0x010b
        /*0776*/ 	.byte	0x07
	.zero		1


	//   ....[103]....
        /*0778*/ 	.word	0x00004b90
        /*077c*/ 	.word	0x000000ff
        /*0780*/ 	.word	0x00000000
        /*0784*/ 	.short	0x0101
        /*0786*/ 	.byte	0x08
	.zero		1


	//   ....[104]....
        /*0788*/ 	.word	0x00004bc0
        /*078c*/ 	.word	0x000000ff
        /*0790*/ 	.word	0x00000118
        /*0794*/ 	.short	0x010a
        /*0796*/ 	.byte	0x07
	.zero		1


	//   ....[105]....
        /*0798*/ 	.word	0x00004dd0
        /*079c*/ 	.word	0x000000ff
        /*07a0*/ 	.word	0x000000f8
        /*07a4*/ 	.short	0x010b
        /*07a6*/ 	.byte	0x07
	.zero		1


	//   ....[106]....
        /*07a8*/ 	.word	0x00004df0
        /*07ac*/ 	.word	0x000000ff
        /*07b0*/ 	.word	0x00000000
        /*07b4*/ 	.short	0x0101
        /*07b6*/ 	.byte	0x0d
	.zero		1


	//   ....[107]....
        /*07b8*/ 	.word	0x00004e20
        /*07bc*/ 	.word	0x000000ff
        /*07c0*/ 	.word	0x00000100
        /*07c4*/ 	.short	0x010a
        /*07c6*/ 	.byte	0x07
	.zero		1


	//   ....[108]....
        /*07c8*/ 	.word	0x00004e40
        /*07cc*/ 	.word	0x000000ff
        /*07d0*/ 	.word	0x00000108
        /*07d4*/ 	.short	0x010a
        /*07d6*/ 	.byte	0x07
	.zero		1


	//   ....[109]....
        /*07d8*/ 	.word	0x00004e60
        /*07dc*/ 	.word	0x000000ff
        /*07e0*/ 	.word	0x00000110
        /*07e4*/ 	.short	0x010a
        /*07e6*/ 	.byte	0x07
	.zero		1


	//   ....[110]....
        /*07e8*/ 	.word	0x00004ea0
        /*07ec*/ 	.word	0x00000000
        /*07f0*/ 	.word	0x00000118
        /*07f4*/ 	.short	0x010a
        /*07f6*/ 	.byte	0xff
	.zero		1


	//   ....[111]....
        /*07f8*/ 	.word	0x000051d0
        /*07fc*/ 	.word	0x00000000
        /*0800*/ 	.word	0x00000130
        /*0804*/ 	.short	0x010a
        /*0806*/ 	.byte	0xff
	.zero		1


	//   ....[112]....
        /*0808*/ 	.word	0x000052e0
        /*080c*/ 	.word	0x00000000
        /*0810*/ 	.word	0x00000000
        /*0814*/ 	.short	0x0101
        /*0816*/ 	.byte	0xff
	.zero		1


	//   ....[113]....
        /*0818*/ 	.word	0x00005d40
        /*081c*/ 	.word	0x00000003
        /*0820*/ 	.word	0x000000e0
        /*0824*/ 	.short	0x010a
        /*0826*/ 	.byte	0xff
	.zero		1


	//   ....[114]....
        /*0828*/ 	.word	0x00005d80
        /*082c*/ 	.word	0x000000c1
        /*0830*/ 	.word	0x00000150
        /*0834*/ 	.short	0x010a
        /*0836*/ 	.byte	0xff
	.zero		1


	//   ....[115]....
        /*0838*/ 	.word	0x00005eb0
        /*083c*/ 	.word	0x00000003
        /*0840*/ 	.word	0x000000e0
        /*0844*/ 	.short	0x010a
        /*0846*/ 	.byte	0xff
	.zero		1


	//   ....[116]....
        /*0848*/ 	.word	0x00006010
        /*084c*/ 	.word	0x00000000
        /*0850*/ 	.word	0x00000000
        /*0854*/ 	.short	0x0101
        /*0856*/ 	.byte	0xff
	.zero		1


	//   ....[117]....
        /*0858*/ 	.word	0x00006070
        /*085c*/ 	.word	0x000000c1
        /*0860*/ 	.word	0x00000150
        /*0864*/ 	.short	0x010a
        /*0866*/ 	.byte	0xff
	.zero		1


	//   ....[118]....
        /*0868*/ 	.word	0x00007420
        /*086c*/ 	.word	0x000000cc
        /*0870*/ 	.word	0x000000e0
        /*0874*/ 	.short	0x010a
        /*0876*/ 	.byte	0xff
	.zero		1


	//   ....[119]....
        /*0878*/ 	.word	0x000074f0
        /*087c*/ 	.word	0x000000cc
        /*0880*/ 	.word	0x000000e0
        /*0884*/ 	.short	0x010a
        /*0886*/ 	.byte	0xff
	.zero		1


	//   ....[120]....
        /*0888*/ 	.word	0x00007630
        /*088c*/ 	.word	0x00000003
        /*0890*/ 	.word	0x00000000
        /*0894*/ 	.short	0x0101
        /*0896*/ 	.byte	0xff
	.zero		1


	//   ....[121]....
        /*0898*/ 	.word	0x000089d0
        /*089c*/ 	.word	0x00000000
        /*08a0*/ 	.word	0x000000e0
        /*08a4*/ 	.short	0x010a
        /*08a6*/ 	.byte	0xff
	.zero		1


	//   ....[122]....
        /*08a8*/ 	.word	0x00008aa0
        /*08ac*/ 	.word	0x00000000
        /*08b0*/ 	.word	0x000000e0
        /*08b4*/ 	.short	0x010a
        /*08b6*/ 	.byte	0xff
	.zero		1


	//   ....[123]....
        /*08b8*/ 	.word	0x00008c00
        /*08bc*/ 	.word	0x00000000
        /*08c0*/ 	.word	0x00000000
        /*08c4*/ 	.short	0x0101
        /*08c6*/ 	.byte	0xff
	.zero		1


	//   ....[124]....
        /*08c8*/ 	.word	0x00009fb0
        /*08cc*/ 	.word	0x00000000
        /*08d0*/ 	.word	0x000000e0
        /*08d4*/ 	.short	0x010a
        /*08d6*/ 	.byte	0xff
	.zero		1


	//   ....[125]....
        /*08d8*/ 	.word	0x0000a080
        /*08dc*/ 	.word	0x00000000
        /*08e0*/ 	.word	0x000000e0
        /*08e4*/ 	.short	0x010a
        /*08e6*/ 	.byte	0xff
	.zero		1


	//   ....[126]....
        /*08e8*/ 	.word	0x0000a1e0
        /*08ec*/ 	.word	0x00000000
        /*08f0*/ 	.word	0x00000000
        /*08f4*/ 	.short	0x0101
        /*08f6*/ 	.byte	0xff
	.zero		1


	//   ....[127]....
        /*08f8*/ 	.word	0x0000a6d0
        /*08fc*/ 	.word	0x000000ff
        /*0900*/ 	.word	0x00000000
        /*0904*/ 	.short	0x0101
        /*0906*/ 	.byte	0x05
	.zero		1


	//   ....[128]....
        /*0908*/ 	.word	0x0000b650
        /*090c*/ 	.word	0x00000003
        /*0910*/ 	.word	0x00000180
        /*0914*/ 	.short	0x010a
        /*0916*/ 	.byte	0xff
	.zero		1


	//   ....[129]....
        /*0918*/ 	.word	0x0000b6b0
        /*091c*/ 	.word	0x00000002
        /*0920*/ 	.word	0x00000070
        /*0924*/ 	.short	0x010a
        /*0926*/ 	.byte	0xff
	.zero		1


	//   ....[130]....
        /*0928*/ 	.word	0x0000b710
        /*092c*/ 	.word	0x00000002
        /*0930*/ 	.word	0x00000070
        /*0934*/ 	.short	0x010a
        /*0936*/ 	.byte	0xff
	.zero		1


	//   ....[131]....
        /*0938*/ 	.word	0x0000b760
        /*093c*/ 	.word	0x00000002
        /*0940*/ 	.word	0x00000130
        /*0944*/ 	.short	0x010a
        /*0946*/ 	.byte	0xff
	.zero		1


	//   ....[132]....
        /*0948*/ 	.word	0x0000b7c0
        /*094c*/ 	.word	0x00000000
        /*0950*/ 	.word	0x00000000
        /*0954*/ 	.short	0x010a
        /*0956*/ 	.byte	0xff
	.zero		1


	//   ....[133]....
        /*0958*/ 	.word	0x0000b820
        /*095c*/ 	.word	0x00000000
        /*0960*/ 	.word	0x00000000
        /*0964*/ 	.short	0x010a
        /*0966*/ 	.byte	0xff
	.zero		1


	//   ....[134]....
        /*0968*/ 	.word	0x0000b880
        /*096c*/ 	.word	0x00000000
        /*0970*/ 	.word	0x00000000
        /*0974*/ 	.short	0x010a
        /*0976*/ 	.byte	0xff
	.zero		1


	//   ....[135]....
        /*0978*/ 	.word	0x0000b8e0
        /*097c*/ 	.word	0x00000000
        /*0980*/ 	.word	0x00000000
        /*0984*/ 	.short	0x010a
        /*0986*/ 	.byte	0xff
	.zero		1


	//   ....[136]....
        /*0988*/ 	.word	0x0000b940
        /*098c*/ 	.word	0x00000000
        /*0990*/ 	.word	0x00000000
        /*0994*/ 	.short	0x010a
        /*0996*/ 	.byte	0xff
	.zero		1


	//   ....[137]....
        /*0998*/ 	.word	0x0000b9a0
        /*099c*/ 	.word	0x00000000
        /*09a0*/ 	.word	0x00000000
        /*09a4*/ 	.short	0x010a
        /*09a6*/ 	.byte	0xff
	.zero		1


	//   ....[138]....
        /*09a8*/ 	.word	0x0000ba00
        /*09ac*/ 	.word	0x00000000
        /*09b0*/ 	.word	0x00000000
        /*09b4*/ 	.short	0x010a
        /*09b6*/ 	.byte	0xff
	.zero		1


	//   ....[139]....
        /*09b8*/ 	.word	0x0000ba60
        /*09bc*/ 	.word	0x00000000
        /*09c0*/ 	.word	0x00000000
        /*09c4*/ 	.short	0x010a
        /*09c6*/ 	.byte	0xff
	.zero		1


	//   ....[140]....
        /*09c8*/ 	.word	0x0000bac0
        /*09cc*/ 	.word	0x00000000
        /*09d0*/ 	.word	0x00000000
        /*09d4*/ 	.short	0x010a
        /*09d6*/ 	.byte	0xff
	.zero		1


	//   ....[141]....
        /*09d8*/ 	.word	0x0000bb20
        /*09dc*/ 	.word	0x00000000
        /*09e0*/ 	.word	0x00000000
        /*09e4*/ 	.short	0x010a
        /*09e6*/ 	.byte	0xff
	.zero		1


	//   ....[142]....
        /*09e8*/ 	.word	0x0000bb80
        /*09ec*/ 	.word	0x00000000
        /*09f0*/ 	.word	0x00000000
        /*09f4*/ 	.short	0x010a
        /*09f6*/ 	.byte	0xff
	.zero		1


	//   ....[143]....
        /*09f8*/ 	.word	0x0000bbe0
        /*09fc*/ 	.word	0x00000000
        /*0a00*/ 	.word	0x00000000
        /*0a04*/ 	.short	0x010a
        /*0a06*/ 	.byte	0xff
	.zero		1


	//   ....[144]....
        /*0a08*/ 	.word	0x0000bc40
        /*0a0c*/ 	.word	0x00000000
        /*0a10*/ 	.word	0x00000000
        /*0a14*/ 	.short	0x010a
        /*0a16*/ 	.byte	0xff
	.zero		1


	//   ....[145]....
        /*0a18*/ 	.word	0x0000bc90
        /*0a1c*/ 	.word	0x00000000
        /*0a20*/ 	.word	0x00000170
        /*0a24*/ 	.short	0x010a
        /*0a26*/ 	.byte	0xff
	.zero		1


	//   ....[146]....
        /*0a28*/ 	.word	0x0000bcf0
        /*0a2c*/ 	.word	0x00000000
        /*0a30*/ 	.word	0x00000140
        /*0a34*/ 	.short	0x010a
        /*0a36*/ 	.byte	0xff
	.zero		1


	//   ....[147]....
        /*0a38*/ 	.word	0x0000bd40
        /*0a3c*/ 	.word	0x00000000
        /*0a40*/ 	.word	0x00000130
        /*0a44*/ 	.short	0x010a
        /*0a46*/ 	.byte	0xff
	.zero		1


	//   ....[148]....
        /*0a48*/ 	.word	0x0000bda0
        /*0a4c*/ 	.word	0x00000000
        /*0a50*/ 	.word	0x00000140
        /*0a54*/ 	.short	0x010a
        /*0a56*/ 	.byte	0xff
	.zero		1


	//   ....[149]....
        /*0a58*/ 	.word	0x0000bdf0
        /*0a5c*/ 	.word	0x00000000
        /*0a60*/ 	.word	0x00000130
        /*0a64*/ 	.short	0x010a
        /*0a66*/ 	.byte	0xff
	.zero		1


	//   ....[150]....
        /*0a68*/ 	.word	0x0000be50
        /*0a6c*/ 	.word	0x00000003
        /*0a70*/ 	.word	0x00000160
        /*0a74*/ 	.short	0x010a
        /*0a76*/ 	.byte	0xff
	.zero		1


	//   ....[151]....
        /*0a78*/ 	.word	0x0000beb0
        /*0a7c*/ 	.word	0x00000000
        /*0a80*/ 	.word	0x00000000
        /*0a84*/ 	.short	0x010a
        /*0a86*/ 	.byte	0xff
	.zero		1


	//   ....[152]....
        /*0a88*/ 	.word	0x0000bf10
        /*0a8c*/ 	.word	0x00000000
        /*0a90*/ 	.word	0x00000000
        /*0a94*/ 	.short	0x010a
        /*0a96*/ 	.byte	0xff
	.zero		1


	//   ....[153]....
        /*0a98*/ 	.word	0x0000bf70
        /*0a9c*/ 	.word	0x00000000
        /*0aa0*/ 	.word	0x00000000
        /*0aa4*/ 	.short	0x010a
        /*0aa6*/ 	.byte	0xff
	.zero		1


	//   ....[154]....
        /*0aa8*/ 	.word	0x0000bfc0
        /*0aac*/ 	.word	0x00000000
        /*0ab0*/ 	.word	0x00000130
        /*0ab4*/ 	.short	0x010a
        /*0ab6*/ 	.byte	0xff
	.zero		1


	//   ....[155]....
        /*0ab8*/ 	.word	0x0000c020
        /*0abc*/ 	.word	0x00000000
        /*0ac0*/ 	.word	0x00000128
        /*0ac4*/ 	.short	0x010a
        /*0ac6*/ 	.byte	0xff
	.zero		1


	//   ....[156]....
        /*0ac8*/ 	.word	0x0000c080
        /*0acc*/ 	.word	0x00000003
        /*0ad0*/ 	.word	0x00000100
        /*0ad4*/ 	.short	0x010a
        /*0ad6*/ 	.byte	0xff
	.zero		1


	//   ....[157]....
        /*0ad8*/ 	.word	0x0000c0e0
        /*0adc*/ 	.word	0x00000003
        /*0ae0*/ 	.word	0x00000108
        /*0ae4*/ 	.short	0x010a
        /*0ae6*/ 	.byte	0xff
	.zero		1


	//   ....[158]....
        /*0ae8*/ 	.word	0x0000c140
        /*0aec*/ 	.word	0x00000003
        /*0af0*/ 	.word	0x00000110
        /*0af4*/ 	.short	0x010a
        /*0af6*/ 	.byte	0xff
	.zero		1


	//   ....[159]....
        /*0af8*/ 	.word	0x0000c1a0
        /*0afc*/ 	.word	0x00000003
        /*0b00*/ 	.word	0x00000118
        /*0b04*/ 	.short	0x010a
        /*0b06*/ 	.byte	0xff
	.zero		1


	//   ....[160]....
        /*0b08*/ 	.word	0x0000c200
        /*0b0c*/ 	.word	0x00000000
        /*0b10*/ 	.word	0x00000100
        /*0b14*/ 	.short	0x010a
        /*0b16*/ 	.byte	0xff
	.zero		1


	//   ....[161]....
        /*0b18*/ 	.word	0x0000c260
        /*0b1c*/ 	.word	0x00000000
        /*0b20*/ 	.word	0x00000108
        /*0b24*/ 	.short	0x010a
        /*0b26*/ 	.byte	0xff
	.zero		1


	//   ....[162]....
        /*0b28*/ 	.word	0x0000c2c0
        /*0b2c*/ 	.word	0x00000000
        /*0b30*/ 	.word	0x00000110
        /*0b34*/ 	.short	0x010a
        /*0b36*/ 	.byte	0xff
	.zero		1


	//   ....[163]....
        /*0b38*/ 	.word	0x0000c310
        /*0b3c*/ 	.word	0x00000000
        /*0b40*/ 	.word	0x00000130
        /*0b44*/ 	.short	0x010a
        /*0b46*/ 	.byte	0xff
	.zero		1


	//   ....[164]....
        /*0b48*/ 	.word	0x0000c360
        /*0b4c*/ 	.word	0x00000003
        /*0b50*/ 	.word	0x000000e0
        /*0b54*/ 	.short	0x010a
        /*0b56*/ 	.byte	0xff
	.zero		1


	//   ....[165]....
        /*0b58*/ 	.word	0x0000c3b0
        /*0b5c*/ 	.word	0x000000c1
        /*0b60*/ 	.word	0x00000150
        /*0b64*/ 	.short	0x010a
        /*0b66*/ 	.byte	0xff
	.zero		1


	//   ....[166]....
        /*0b68*/ 	.word	0x0000c400
        /*0b6c*/ 	.word	0x000000cc
        /*0b70*/ 	.word	0x000000e0
        /*0b74*/ 	.short	0x010a
        /*0b76*/ 	.byte	0xff
	.zero		1


	//   ....[167]....
        /*0b78*/ 	.word	0x0000c450
        /*0b7c*/ 	.word	0x00000000
        /*0b80*/ 	.word	0x000000e0
        /*0b84*/ 	.short	0x010a
        /*0b86*/ 	.byte	0xff
	.zero		1


	//   ....[168]....
        /*0b88*/ 	.word	0x0000c4a0
        /*0b8c*/ 	.word	0x00000000
        /*0b90*/ 	.word	0x000000e0
        /*0b94*/ 	.short	0x010a
        /*0b96*/ 	.byte	0xff
	.zero		1


	//----- nvinfo : EIATTR_NUM_MBARRIERS
	.align		4
.L_48:
        /*0b98*/ 	.byte	0x03, 0x38
        /*0b9a*/ 	.short	0x0032


	//----- nvinfo : EIATTR_EXIT_INSTR_OFFSETS
	.align		4
        /*0b9c*/ 	.byte	0x04, 0x1c
        /*0b9e*/ 	.short	(.L_50 - .L_49)


	//   ....[0]....
.L_49:
        /*0ba0*/ 	.word	0x00002c90


	//   ....[1]....
        /*0ba4*/ 	.word	0x00003180


	//   ....[2]....
        /*0ba8*/ 	.word	0x000031e0


	//   ....[3]....
        /*0bac*/ 	.word	0x00003e70


	//   ....[4]....
        /*0bb0*/ 	.word	0x00004ed0


	//   ....[5]....
        /*0bb4*/ 	.word	0x00004f10


	//   ....[6]....
        /*0bb8*/ 	.word	0x0000b640


	//----- nvinfo : EIATTR_MAX_THREADS
	.align		4
.L_50:
        /*0bbc*/ 	.byte	0x04, 0x05
        /*0bbe*/ 	.short	(.L_52 - .L_51)
.L_51:
        /*0bc0*/ 	.word	0x00000100
        /*0bc4*/ 	.word	0x00000001
        /*0bc8*/ 	.word	0x00000001


	//----- nvinfo : EIATTR_CRS_STACK_SIZE
	.align		4
.L_52:
        /*0bcc*/ 	.byte	0x04, 0x1e
        /*0bce*/ 	.short	(.L_54 - .L_53)
.L_53:
        /*0bd0*/ 	.word	0x00000000


	//----- nvinfo : EIATTR_CBANK_PARAM_SIZE
	.align		4
.L_54:
        /*0bd4*/ 	.byte	0x03, 0x19
        /*0bd6*/ 	.short	0x0800


	//----- nvinfo : EIATTR_PARAM_CBANK
	.align		4
        /*0bd8*/ 	.byte	0x04, 0x0a
        /*0bda*/ 	.short	(.L_56 - .L_55)
	.align		4
.L_55:
        /*0bdc*/ 	.word	index@(.nv.constant0._ZN7cutlass13device_kernelINS_4gemm6kernel13GemmUniversalIN4cute5tupleIJiiiiEEENS1_10collective13CollectiveMmaINS1_35MainloopSm100TmaUmmaWarpSpecializedILi14ELi2ELi2ENS5_IJNS4_1CILi1EEESB_SB_EEEEENS5_IJNSA_ILi128EEENSA_ILi256EEENSA_ILi32EEEEEENS_12float_e4m3_tENS5_IJSB_llEEENS_12float_e5m2_tESJ_NS4_8TiledMMAINS4_8MMA_AtomIJNS4_10MMA_TraitsINS4_19SM100_MMA_F8F6F4_SSEJSI_SK_fSE_SF_NS4_17integral_constantINS4_4UMMA5MajorELSR_1EEESS_NSP_INSQ_7ScaleInELST_0EEESU_EEEEEENS4_6LayoutISC_NS5_IJNSA_ILi0EEESY_SY_EEEEENS5_IJNS4_10UnderscoreES11_S11_EEEEENS4_13SM90_TMA_LOADENS4_14ComposedLayoutINS4_7SwizzleILi3ELi4ELi3EEENS4_18smem_ptr_flag_bitsILi8EEENSX_INS5_IJSE_NSA_ILi8EEEEEENS5_IJSB_SE_EEEEEEEvNS4_8identityES14_S1E_vS1F_EENS_8epilogue10collective18CollectiveEpilogueINS1H_23Sm100TmaWarpSpecializedILi4ELi2ELi64ELb0ELb0EEEJSH_NS5_IJNSX_ISE_SB_EENSX_INSA_ILi64EEESB_EEEEESI_NS5_IJlSB_lEEESI_S1Q_NS1H_6fusion15FusionCallbacksIS1L_NS1R_17LinearCombinationISI_fSI_fLNS_15FloatRoundStyleE2EEESH_S1P_JEEENS4_5SM1004TMEM4LOAD26SM100_TMEM_LOAD_32dp32b64xES14_NS15_INS16_ILi2ELi4ELi3EEES19_NSX_INS5_IJS1A_S1N_EEENS5_IJS1N_SB_EEEEEEENS4_39AutoVectorizingCopyWithAssumedAlignmentILi128EEENS4_14SM90_TMA_STOREES25_S27_S27_EEEvvEEEEvNT_6ParamsE)
        /*0be0*/ 	.short	0x0380
        /*0be2*/ 	.short	0x0800


	//----- nvinfo : EIATTR_SW_WAR
	.align		4
.L_56:
        /*0be4*/ 	.byte	0x04, 0x36
        /*0be6*/ 	.short	(.L_58 - .L_57)
.L_57:
        /*0be8*/ 	.word	0x00000008
.L_58:


//--------------------- .nv.callgraph             --------------------------
	.section	.nv.callgraph,"",@"SHT_CUDA_CALLGRAPH"
	.align	4
	.sectionentsize	8
	.align		4
        /*0000*/ 	.word	0x00000000
	.align		4
        /*0004*/ 	.word	0xffffffff
	.align		4
        /*0008*/ 	.word	index@(_ZN7cutlass13device_kernelINS_4gemm6kernel13GemmUniversalIN4cute5tupleIJiiiiEEENS1_10collective13CollectiveMmaINS1_35MainloopSm100TmaUmmaWarpSpecializedILi14ELi2ELi2ENS5_IJNS4_1CILi1EEESB_SB_EEEEENS5_IJNSA_ILi128EEENSA_ILi256EEENSA_ILi32EEEEEENS_12float_e4m3_tENS5_IJSB_llEEENS_12float_e5m2_tESJ_NS4_8TiledMMAINS4_8MMA_AtomIJNS4_10MMA_TraitsINS4_19SM100_MMA_F8F6F4_SSEJSI_SK_fSE_SF_NS4_17integral_constantINS4_4UMMA5MajorELSR_1EEESS_NSP_INSQ_7ScaleInELST_0EEESU_EEEEEENS4_6LayoutISC_NS5_IJNSA_ILi0EEESY_SY_EEEEENS5_IJNS4_10UnderscoreES11_S11_EEEEENS4_13SM90_TMA_LOADENS4_14ComposedLayoutINS4_7SwizzleILi3ELi4ELi3EEENS4_18smem_ptr_flag_bitsILi8EEENSX_INS5_IJSE_NSA_ILi8EEEEEENS5_IJSB_SE_EEEEEEEvNS4_8identityES14_S1E_vS1F_EENS_8epilogue10collective18CollectiveEpilogueINS1H_23Sm100TmaWarpSpecializedILi4ELi2ELi64ELb0ELb0EEEJSH_NS5_IJNSX_ISE_SB_EENSX_INSA_ILi64EEESB_EEEEESI_NS5_IJlSB_lEEESI_S1Q_NS1H_6fusion15FusionCallbacksIS1L_NS1R_17LinearCombinationISI_fSI_fLNS_15FloatRoundStyleE2EEESH_S1P_JEEENS4_5SM1004TMEM4LOAD26SM100_TMEM_LOAD_32dp32b64xES14_NS15_INS16_ILi2ELi4ELi3EEES19_NSX_INS5_IJS1A_S1N_EEENS5_IJS1N_SB_EEEEEEENS4_39AutoVectorizingCopyWithAssumedAlignmentILi128EEENS4_14SM90_TMA_STOREES25_S27_S27_EEEvvEEEEvNT_6ParamsE)
	.align		4
        /*000c*/ 	.word	index@(__assertfail)
	.align		4
        /*0010*/ 	.word	0x00000000
	.align		4
        /*0014*/ 	.word	0xfffffffe
	.align		4
        /*0018*/ 	.word	0x00000000
	.align		4
        /*001c*/ 	.word	0xfffffffd
	.align		4
        /*0020*/ 	.word	0x00000000
	.align		4
        /*0024*/ 	.word	0xfffffffc


//--------------------- .nv.constant4             --------------------------
	.section	.nv.constant4,"a",@progbits
	.align	8
	.align		8
.nv.constant4:
        /*0000*/ 	.dword	__assertfail
	.align		8
        /*0008*/ 	.dword	__unnamed_1
	.align		8
        /*0010*/ 	.dword	__unnamed_2
	.align		8
        /*0018*/ 	.dword	__unnamed_3
	.align		8
        /*0020*/ 	.dword	_ZN40_INTERNAL_b4d9065a_4_k_cu_867459ea_163944cuda3std3__45__cpo5beginE
	.align		8
        /*0028*/ 	.dword	_ZN40_INTERNAL_b4d9065a_4_k_cu_867459ea_163944cuda3std3__45__cpo3endE
	.align		8
        /*0030*/ 	.dword	_ZN40_INTERNAL_b4d9065a_4_k_cu_867459ea_163944cuda3std3__45__cpo6cbeginE
	.align		8
        /*0038*/ 	.dword	_ZN40_INTERNAL_b4d9065a_4_k_cu_867459ea_163944cuda3std3__45__cpo4cendE
	.align		8
        /*0040*/ 	.dword	_ZN40_INTERNAL_b4d9065a_4_k_cu_867459ea_163944cuda3std3__442_GLOBAL__N__b4d9065a_4_k_cu_867459ea_163946ignoreE
	.align		8
        /*0048*/ 	.dword	_ZN40_INTERNAL_b4d9065a_4_k_cu_867459ea_163944cuda3std3__419piecewise_constructE
	.align		8
        /*0050*/ 	.dword	_ZN40_INTERNAL_b4d9065a_4_k_cu_867459ea_163944cuda3std3__48in_placeE
	.align		8
        /*0058*/ 	.dword	_ZN40_INTERNAL_b4d9065a_4_k_cu_867459ea_163944cuda3std6ranges3__45__cpo4swapE
	.align		8
        /*0060*/ 	.dword	_ZN40_INTERNAL_b4d9065a_4_k_cu_867459ea_163944cuda3std6ranges3__45__cpo9iter_moveE
	.align		8
        /*0068*/ 	.dword	_ZN40_INTERNAL_b4d9065a_4_k_cu_867459ea_163944cute7productE
	.align		8
        /*0070*/ 	.dword	_ZN40_INTERNAL_b4d9065a_4_k_cu_867459ea_163944cute1_E
	.align		8
        /*0078*/ 	.dword	$str$25
	.align		8
        /*0080*/ 	.dword	$str$26
	.align		8
        /*0088*/ 	.dword	$str$27
	.align		8
        /*0090*/ 	.dword	$str$28


//--------------------- .text._ZN7cutlass13device_kernelINS_4gemm6kernel13GemmUniversalIN4cute5tupleIJiiiiEEENS1_10collective13CollectiveMmaINS1_35MainloopSm100TmaUmmaWarpSpecializedILi14ELi2ELi2ENS5_IJNS4_1CILi1EEESB_SB_EEEEENS5_IJNSA_ILi128EEENSA_ILi256EEENSA_ILi32EEEEEENS_12float_e4m3_tENS5_IJSB_llEEENS_12float_e5m2_tESJ_NS4_8TiledMMAINS4_8MMA_AtomIJNS4_10MMA_TraitsINS4_19SM100_MMA_F8F6F4_SSEJSI_SK_fSE_SF_NS4_17integral_constantINS4_4UMMA5MajorELSR_1EEESS_NSP_INSQ_7ScaleInELST_0EEESU_EEEEEENS4_6LayoutISC_NS5_IJNSA_ILi0EEESY_SY_EEEEENS5_IJNS4_10UnderscoreES11_S11_EEEEENS4_13SM90_TMA_LOADENS4_14ComposedLayoutINS4_7SwizzleILi3ELi4ELi3EEENS4_18smem_ptr_flag_bitsILi8EEENSX_INS5_IJSE_NSA_ILi8EEEEEENS5_IJSB_SE_EEEEEEEvNS4_8identityES14_S1E_vS1F_EENS_8epilogue10collective18CollectiveEpilogueINS1H_23Sm100TmaWarpSpecializedILi4ELi2ELi64ELb0ELb0EEEJSH_NS5_IJNSX_ISE_SB_EENSX_INSA_ILi64EEESB_EEEEESI_NS5_IJlSB_lEEESI_S1Q_NS1H_6fusion15FusionCallbacksIS1L_NS1R_17LinearCombinationISI_fSI_fLNS_15FloatRoundStyleE2EEESH_S1P_JEEENS4_5SM1004TMEM4LOAD26SM100_TMEM_LOAD_32dp32b64xES14_NS15_INS16_ILi2ELi4ELi3EEES19_NSX_INS5_IJS1A_S1N_EEENS5_IJS1N_SB_EEEEEEENS4_39AutoVectorizingCopyWithAssumedAlignmentILi128EEENS4_14SM90_TMA_STOREES25_S27_S27_EEEvvEEEEvNT_6ParamsE --------------------------
	.section	.text._ZN7cutlass13device_kernelINS_4gemm6kernel13GemmUniversalIN4cute5tupleIJiiiiEEENS1_10collective13CollectiveMmaINS1_35MainloopSm100TmaUmmaWarpSpecializedILi14ELi2ELi2ENS5_IJNS4_1CILi1EEESB_SB_EEEEENS5_IJNSA_ILi128EEENSA_ILi256EEENSA_ILi32EEEEEENS_12float_e4m3_tENS5_IJSB_llEEENS_12float_e5m2_tESJ_NS4_8TiledMMAINS4_8MMA_AtomIJNS4_10MMA_TraitsINS4_19SM100_MMA_F8F6F4_SSEJSI_SK_fSE_SF_NS4_17integral_constantINS4_4UMMA5MajorELSR_1EEESS_NSP_INSQ_7ScaleInELST_0EEESU_EEEEEENS4_6LayoutISC_NS5_IJNSA_ILi0EEESY_SY_EEEEENS5_IJNS4_10UnderscoreES11_S11_EEEEENS4_13SM90_TMA_LOADENS4_14ComposedLayoutINS4_7SwizzleILi3ELi4ELi3EEENS4_18smem_ptr_flag_bitsILi8EEENSX_INS5_IJSE_NSA_ILi8EEEEEENS5_IJSB_SE_EEEEEEEvNS4_8identityES14_S1E_vS1F_EENS_8epilogue10collective18CollectiveEpilogueINS1H_23Sm100TmaWarpSpecializedILi4ELi2ELi64ELb0ELb0EEEJSH_NS5_IJNSX_ISE_SB_EENSX_INSA_ILi64EEESB_EEEEESI_NS5_IJlSB_lEEESI_S1Q_NS1H_6fusion15FusionCallbacksIS1L_NS1R_17LinearCombinationISI_fSI_fLNS_15FloatRoundStyleE2EEESH_S1P_JEEENS4_5SM1004TMEM4LOAD26SM100_TMEM_LOAD_32dp32b64xES14_NS15_INS16_ILi2ELi4ELi3EEES19_NSX_INS5_IJS1A_S1N_EEENS5_IJS1N_SB_EEEEEEENS4_39AutoVectorizingCopyWithAssumedAlignmentILi128EEENS4_14SM90_TMA_STOREES25_S27_S27_EEEvvEEEEvNT_6ParamsE,"ax",@progbits
	.align	128
.text._ZN7cutlass13device_kernelINS_4gemm6kernel13GemmUniversalIN4cute5tupleIJiiiiEEENS1_10collective13CollectiveMmaINS1_35MainloopSm100TmaUmmaWarpSpecializedILi14ELi2ELi2ENS5_IJNS4_1CILi1EEESB_SB_EEEEENS5_IJNSA_ILi128EEENSA_ILi256EEENSA_ILi32EEEEEENS_12float_e4m3_tENS5_IJSB_llEEENS_12float_e5m2_tESJ_NS4_8TiledMMAINS4_8MMA_AtomIJNS4_10MMA_TraitsINS4_19SM100_MMA_F8F6F4_SSEJSI_SK_fSE_SF_NS4_17integral_constantINS4_4UMMA5MajorELSR_1EEESS_NSP_INSQ_7ScaleInELST_0EEESU_EEEEEENS4_6LayoutISC_NS5_IJNSA_ILi0EEESY_SY_EEEEENS5_IJNS4_10UnderscoreES11_S11_EEEEENS4_13SM90_TMA_LOADENS4_14ComposedLayoutINS4_7SwizzleILi3ELi4ELi3EEENS4_18smem_ptr_flag_bitsILi8EEENSX_INS5_IJSE_NSA_ILi8EEEEEENS5_IJSB_SE_EEEEEEEvNS4_8identityES14_S1E_vS1F_EENS_8epilogue10collective18CollectiveEpilogueINS1H_23Sm100TmaWarpSpecializedILi4ELi2ELi64ELb0ELb0EEEJSH_NS5_IJNSX_ISE_SB_EENSX_INSA_ILi64EEESB_EEEEESI_NS5_IJlSB_lEEESI_S1Q_NS1H_6fusion15FusionCallbacksIS1L_NS1R_17LinearCombinationISI_fSI_fLNS_15FloatRoundStyleE2EEESH_S1P_JEEENS4_5SM1004TMEM4LOAD26SM100_TMEM_LOAD_32dp32b64xES14_NS15_INS16_ILi2ELi4ELi3EEES19_NSX_INS5_IJS1A_S1N_EEENS5_IJS1N_SB_EEEEEEENS4_39AutoVectorizingCopyWithAssumedAlignmentILi128EEENS4_14SM90_TMA_STOREES25_S27_S27_EEEvvEEEEvNT_6ParamsE:
        .type           _ZN7cutlass13device_kernelINS_4gemm6kernel13GemmUniversalIN4cute5tupleIJiiiiEEENS1_10collective13CollectiveMmaINS1_35MainloopSm100TmaUmmaWarpSpecializedILi14ELi2ELi2ENS5_IJNS4_1CILi1EEESB_SB_EEEEENS5_IJNSA_ILi128EEENSA_ILi256EEENSA_ILi32EEEEEENS_12float_e4m3_tENS5_IJSB_llEEENS_12float_e5m2_tESJ_NS4_8TiledMMAINS4_8MMA_AtomIJNS4_10MMA_TraitsINS4_19SM100_MMA_F8F6F4_SSEJSI_SK_fSE_SF_NS4_17integral_constantINS4_4UMMA5MajorELSR_1EEESS_NSP_INSQ_7ScaleInELST_0EEESU_EEEEEENS4_6LayoutISC_NS5_IJNSA_ILi0EEESY_SY_EEEEENS5_IJNS4_10UnderscoreES11_S11_EEEEENS4_13SM90_TMA_LOADENS4_14ComposedLayoutINS4_7SwizzleILi3ELi4ELi3EEENS4_18smem_ptr_flag_bitsILi8EEENSX_INS5_IJSE_NSA_ILi8EEEEEENS5_IJSB_SE_EEEEEEEvNS4_8identityES14_S1E_vS1F_EENS_8epilogue10collective18CollectiveEpilogueINS1H_23Sm100TmaWarpSpecializedILi4ELi2ELi64ELb0ELb0EEEJSH_NS5_IJNSX_ISE_SB_EENSX_INSA_ILi64EEESB_EEEEESI_NS5_IJlSB_lEEESI_S1Q_NS1H_6fusion15FusionCallbacksIS1L_NS1R_17LinearCombinationISI_fSI_fLNS_15FloatRoundStyleE2EEESH_S1P_JEEENS4_5SM1004TMEM4LOAD26SM100_TMEM_LOAD_32dp32b64xES14_NS15_INS16_ILi2ELi4ELi3EEES19_NSX_INS5_IJS1A_S1N_EEENS5_IJS1N_SB_EEEEEEENS4_39AutoVectorizingCopyWithAssumedAlignmentILi128EEENS4_14SM90_TMA_STOREES25_S27_S27_EEEvvEEEEvNT_6ParamsE,@function
        .size           _ZN7cutlass13device_kernelINS_4gemm6kernel13GemmUniversalIN4cute5tupleIJiiiiEEENS1_10collective13CollectiveMmaINS1_35MainloopSm100TmaUmmaWarpSpecializedILi14ELi2ELi2ENS5_IJNS4_1CILi1EEESB_SB_EEEEENS5_IJNSA_ILi128EEENSA_ILi256EEENSA_ILi32EEEEEENS_12float_e4m3_tENS5_IJSB_llEEENS_12float_e5m2_tESJ_NS4_8TiledMMAINS4_8MMA_AtomIJNS4_10MMA_TraitsINS4_19SM100_MMA_F8F6F4_SSEJSI_SK_fSE_SF_NS4_17integral_constantINS4_4UMMA5MajorELSR_1EEESS_NSP_INSQ_7ScaleInELST_0EEESU_EEEEEENS4_6LayoutISC_NS5_IJNSA_ILi0EEESY_SY_EEEEENS5_IJNS4_10UnderscoreES11_S11_EEEEENS4_13SM90_TMA_LOADENS4_14ComposedLayoutINS4_7SwizzleILi3ELi4ELi3EEENS4_18smem_ptr_flag_bitsILi8EEENSX_INS5_IJSE_NSA_ILi8EEEEEENS5_IJSB_SE_EEEEEEEvNS4_8identityES14_S1E_vS1F_EENS_8epilogue10collective18CollectiveEpilogueINS1H_23Sm100TmaWarpSpecializedILi4ELi2ELi64ELb0ELb0EEEJSH_NS5_IJNSX_ISE_SB_EENSX_INSA_ILi64EEESB_EEEEESI_NS5_IJlSB_lEEESI_S1Q_NS1H_6fusion15FusionCallbacksIS1L_NS1R_17LinearCombinationISI_fSI_fLNS_15FloatRoundStyleE2EEESH_S1P_JEEENS4_5SM1004TMEM4LOAD26SM100_TMEM_LOAD_32dp32b64xES14_NS15_INS16_ILi2ELi4ELi3EEES19_NSX_INS5_IJS1A_S1N_EEENS5_IJS1N_SB_EEEEEEENS4_39AutoVectorizingCopyWithAssumedAlignmentILi128EEENS4_14SM90_TMA_STOREES25_S27_S27_EEEvvEEEEvNT_6ParamsE,(.L_x_198 - _ZN7cutlass13device_kernelINS_4gemm6kernel13GemmUniversalIN4cute5tupleIJiiiiEEENS1_10collective13CollectiveMmaINS1_35MainloopSm100TmaUmmaWarpSpecializedILi14ELi2ELi2ENS5_IJNS4_1CILi1EEESB_SB_EEEEENS5_IJNSA_ILi128EEENSA_ILi256EEENSA_ILi32EEEEEENS_12float_e4m3_tENS5_IJSB_llEEENS_12float_e5m2_tESJ_NS4_8TiledMMAINS4_8MMA_AtomIJNS4_10MMA_TraitsINS4_19SM100_MMA_F8F6F4_SSEJSI_SK_fSE_SF_NS4_17integral_constantINS4_4UMMA5MajorELSR_1EEESS_NSP_INSQ_7ScaleInELST_0EEESU_EEEEEENS4_6LayoutISC_NS5_IJNSA_ILi0EEESY_SY_EEEEENS5_IJNS4_10UnderscoreES11_S11_EEEEENS4_13SM90_TMA_LOADENS4_14ComposedLayoutINS4_7SwizzleILi3ELi4ELi3EEENS4_18smem_ptr_flag_bitsILi8EEENSX_INS5_IJSE_NSA_ILi8EEEEEENS5_IJSB_SE_EEEEEEEvNS4_8identityES14_S1E_vS1F_EENS_8epilogue10collective18CollectiveEpilogueINS1H_23Sm100TmaWarpSpecializedILi4ELi2ELi64ELb0ELb0EEEJSH_NS5_IJNSX_ISE_SB_EENSX_INSA_ILi64EEESB_EEEEESI_NS5_IJlSB_lEEESI_S1Q_NS1H_6fusion15FusionCallbacksIS1L_NS1R_17LinearCombinationISI_fSI_fLNS_15FloatRoundStyleE2EEESH_S1P_JEEENS4_5SM1004TMEM4LOAD26SM100_TMEM_LOAD_32dp32b64xES14_NS15_INS16_ILi2ELi4ELi3EEES19_NSX_INS5_IJS1A_S1N_EEENS5_IJS1N_SB_EEEEEEENS4_39AutoVectorizingCopyWithAssumedAlignmentILi128EEENS4_14SM90_TMA_STOREES25_S27_S27_EEEvvEEEEvNT_6ParamsE)
        .other          _ZN7cutlass13device_kernelINS_4gemm6kernel13GemmUniversalIN4cute5tupleIJiiiiEEENS1_10collective13CollectiveMmaINS1_35MainloopSm100TmaUmmaWarpSpecializedILi14ELi2ELi2ENS5_IJNS4_1CILi1EEESB_SB_EEEEENS5_IJNSA_ILi128EEENSA_ILi256EEENSA_ILi32EEEEEENS_12float_e4m3_tENS5_IJSB_llEEENS_12float_e5m2_tESJ_NS4_8TiledMMAINS4_8MMA_AtomIJNS4_10MMA_TraitsINS4_19SM100_MMA_F8F6F4_SSEJSI_SK_fSE_SF_NS4_17integral_constantINS4_4UMMA5MajorELSR_1EEESS_NSP_INSQ_7ScaleInELST_0EEESU_EEEEEENS4_6LayoutISC_NS5_IJNSA_ILi0EEESY_SY_EEEEENS5_IJNS4_10UnderscoreES11_S11_EEEEENS4_13SM90_TMA_LOADENS4_14ComposedLayoutINS4_7SwizzleILi3ELi4ELi3EEENS4_18smem_ptr_flag_bitsILi8EEENSX_INS5_IJSE_NSA_ILi8EEEEEENS5_IJSB_SE_EEEEEEEvNS4_8identityES14_S1E_vS1F_EENS_8epilogue10collective18CollectiveEpilogueINS1H_23Sm100TmaWarpSpecializedILi4ELi2ELi64ELb0ELb0EEEJSH_NS5_IJNSX_ISE_SB_EENSX_INSA_ILi64EEESB_EEEEESI_NS5_IJlSB_lEEESI_S1Q_NS1H_6fusion15FusionCallbacksIS1L_NS1R_17LinearCombinationISI_fSI_fLNS_15FloatRoundStyleE2EEESH_S1P_JEEENS4_5SM1004TMEM4LOAD26SM100_TMEM_LOAD_32dp32b64xES14_NS15_INS16_ILi2ELi4ELi3EEES19_NSX_INS5_IJS1A_S1N_EEENS5_IJS1N_SB_EEEEEEENS4_39AutoVectorizingCopyWithAssumedAlignmentILi128EEENS4_14SM90_TMA_STOREES25_S27_S27_EEEvvEEEEvNT_6ParamsE,@"STO_CUDA_ENTRY STV_DEFAULT"
_ZN7cutlass13device_kernelINS_4gemm6kernel13GemmUniversalIN4cute5tupleIJiiiiEEENS1_10collective13CollectiveMmaINS1_35MainloopSm100TmaUmmaWarpSpecializedILi14ELi2ELi2ENS5_IJNS4_1CILi1EEESB_SB_EEEEENS5_IJNSA_ILi128EEENSA_ILi256EEENSA_ILi32EEEEEENS_12float_e4m3_tENS5_IJSB_llEEENS_12float_e5m2_tESJ_NS4_8TiledMMAINS4_8MMA_AtomIJNS4_10MMA_TraitsINS4_19SM100_MMA_F8F6F4_SSEJSI_SK_fSE_SF_NS4_17integral_constantINS4_4UMMA5MajorELSR_1EEESS_NSP_INSQ_7ScaleInELST_0EEESU_EEEEEENS4_6LayoutISC_NS5_IJNSA_ILi0EEESY_SY_EEEEENS5_IJNS4_10UnderscoreES11_S11_EEEEENS4_13SM90_TMA_LOADENS4_14ComposedLayoutINS4_7SwizzleILi3ELi4ELi3EEENS4_18smem_ptr_flag_bitsILi8EEENSX_INS5_IJSE_NSA_ILi8EEEEEENS5_IJSB_SE_EEEEEEEvNS4_8identityES14_S1E_vS1F_EENS_8epilogue10collective18CollectiveEpilogueINS1H_23Sm100TmaWarpSpecializedILi4ELi2ELi64ELb0ELb0EEEJSH_NS5_IJNSX_ISE_SB_EENSX_INSA_ILi64EEESB_EEEEESI_NS5_IJlSB_lEEESI_S1Q_NS1H_6fusion15FusionCallbacksIS1L_NS1R_17LinearCombinationISI_fSI_fLNS_15FloatRoundStyleE2EEESH_S1P_JEEENS4_5SM1004TMEM4LOAD26SM100_TMEM_LOAD_32dp32b64xES14_NS15_INS16_ILi2ELi4ELi3EEES19_NSX_INS5_IJS1A_S1N_EEENS5_IJS1N_SB_EEEEEEENS4_39AutoVectorizingCopyWithAssumedAlignmentILi128EEENS4_14SM90_TMA_STOREES25_S27_S27_EEEvvEEEEvNT_6ParamsE:
[----:B------:R-:W1:Y:S01]  /*0000*/  LDC R1, c[0x0][0x37c] ;  /* 0x0000df00ff017b82 */ /* 0x000e620000000800 */
[----:B------:R-:W2:Y:S01]  /*0010*/  S2R R185, SR_TID.X ;  /* 0x0000000000b97919 */ /* 0x000ea20000002100 */
[----:B------:R-:W3:Y:S01]  /*0020*/  LDCU.64 UR4, c[0x0][0x890] ;  /* 0x00011200ff0477ac */ /* 0x000ee20008000a00 */
[----:B------:R-:W-:Y:S02]  /*0030*/  PRMT R171, RZ, 0x7610, R171 ;  /* 0x00007610ffab7816 */ /* 0x000fe400000000ab */
[----:B------:R-:W-:Y:S01]  /*0040*/  ELECT P5, URZ, PT ;  /* 0x0000000000ff782f */ /* 0x000fe200038a0000 */
[----:B------:R-:W4:Y:S01]  /*0050*/  LDCU.64 UR46, c[0x0][0x358] ;  /* 0x00006b00ff2e77ac */ /* 0x000f220008000a00 */
[----:B---3--:R-:W-:-:S04]  /*0060*/  UISETP.NE.U32.AND UP0, UPT, UR4, URZ, UPT ;  /* 0x000000ff0400728c */ /* 0x008fc8000bf05070 */
[----:B------:R-:W-:Y:S01]  /*0070*/  UISETP.NE.AND.EX UP0, UPT, UR5, URZ, UPT, UP0 ;  /* 0x000000ff0500728c */ /* 0x000fe2000bf05300 */
[----:B--2---:R-:W-:-:S05]  /*0080*/  SHF.R.U32.HI R173, RZ, 0x5, R185 ;  /* 0x00000005ffad7819 */ /* 0x004fca00000116b9 */
[----:B------:R-:W2:Y:S02]  /*0090*/  SHFL.IDX PT, R0, R173, RZ, 0x1f ;  /* 0x00001fffad007589 */ /* 0x000ea400000e0000 */
[----:B--2---:R-:W-:Y:S01]  /*00a0*/  R2UR UR8, R0 ;  /* 0x00000000000872ca */ /* 0x004fe200000e0000 */
[----:B-1--4-:R-:W-:-:S14]  /*00b0*/  BRA.U UP0, `(.L_x_0) ;  /* 0x00000001002c7547 */ /* 0x012fdc000b800000 */
[----:B------:R-:W1:Y:S02]  /*00c0*/  LDCU.64 UR6, c[0x0][0x888] ;  /* 0x00011100ff0677ac */ /* 0x000e640008000a00 */
[----:B-1----:R-:W-:-:S04]  /*00d0*/  UISETP.NE.U32.AND UP0, UPT, UR6, URZ, UPT ;  /* 0x000000ff0600728c */ /* 0x002fc8000bf05070 */
[----:B------:R-:W-:-:S09]  /*00e0*/  UISETP.NE.AND.EX UP0, UPT, UR7, URZ, UPT, UP0 ;  /* 0x000000ff0700728c */ /* 0x000fd2000bf05300 */
[----:B------:R-:W-:Y:S05]  /*00f0*/  BRA.U !UP0, `(.L_x_1) ;  /* 0x0000000108107547 */ /* 0x000fea000b800000 */
[----:B------:R-:W1:Y:S02]  /*0100*/  LDC.64 R2, c[0x0][0x888] ;  /* 0x00022200ff027b82 */ /* 0x000e640000000a00 */
[----:B-1----:R1:W5:Y:S01]  /*0110*/  LDG.E R81, desc[UR46][R2.64] ;  /* 0x0000002e02517981 */ /* 0x002362000c1e1900 */
[----:B------:R-:W-:Y:S01]  /*0120*/  HFMA2 R171, -RZ, RZ, 0, 5.9604644775390625e-08 ;  /* 0x00000001ffab7431 */ /* 0x000fe200000001ff */
[----:B------:R-:W-:Y:S05]  /*0130*/  BRA `(.L_x_0) ;  /* 0x00000000000c7947 */ /* 0x000fea0003800000 */
.L_x_1:
[----:B------:R-:W1:Y:S01]  /*0140*/  LDCU UR6, c[0x0][0x880] ;  /* 0x00011000ff0677ac */ /* 0x000e620008000800 */
[----:B------:R-:W-:Y:S01]  /*0150*/  HFMA2 R171, -RZ, RZ, 0, 5.9604644775390625e-08 ;  /* 0x00000001ffab7431 */ /* 0x000fe200000001ff */
[----:B-1----:R-:W-:-:S07]  /*0160*/  MOV R81, UR6 ;  /* 0x0000000600517c02 */ /* 0x002fce0008000f00 */
.L_x_0:
[----:B------:R-:W2:Y:S02]  /*0170*/  LDCU.64 UR6, c[0x0][0x8b0] ;  /* 0x00011600ff0677ac */ /* 0x000ea40008000a00 */
[----:B--2---:R-:W-:-:S04]  /*0180*/  UISETP.NE.U32.AND UP0, UPT, UR6, URZ, UPT ;  /* 0x000000ff0600728c */ /* 0x004fc8000bf05070 */
[----:B------:R-:W-:-:S09]  /*0190*/  UISETP.NE.AND.EX UP0, UPT, UR7, URZ, UPT, UP0 ;  /* 0x000000ff0700728c */ /* 0x000fd2000bf05300 */
[----:B------:R-:W-:Y:S05]  /*01a0*/  BRA.U UP0, `(.L_x_2) ;  /* 0x0000000100247547 */ /* 0x000fea000b800000 */
[----:B------:R-:W2:Y:S02]  /*01b0*/  LDCU.64 UR6, c[0x0][0x8a8] ;  /* 0x00011500ff0677ac */ /* 0x000ea40008000a00 */
[----:B--2---:R-:W-:-:S04]  /*01c0*/  UISETP.NE.U32.AND UP0, UPT, UR6, URZ, UPT ;  /* 0x000000ff0600728c */ /* 0x004fc8000bf05070 */
[----:B------:R-:W-:-:S09]  /*01d0*/  UISETP.NE.AND.EX UP0, UPT, UR7, URZ, UPT, UP0 ;  /* 0x000000ff0700728c */ /* 0x000fd2000bf05300 */
[----:B------:R-:W-:Y:S05]  /*01e0*/  BRA.U !UP0, `(.L_x_3) ;  /* 0x00000001080c7547 */ /* 0x000fea000b800000 */
[----:B------:R-:W2:Y:S02]  /*01f0*/  LDC.64 R78, c[0x0][0x8a8] ;  /* 0x00022a00ff4e7b82 */ /* 0x000ea40000000a00 */
[----:B--2---:R2:W5:Y:S01]  /*0200*/  LDG.E R78, desc[UR46][R78.64] ;  /* 0x0000002e4e4e7981 */ /* 0x004562000c1e1900 */
[----:B------:R-:W-:Y:S05]  /*0210*/  BRA `(.L_x_2) ;  /* 0x0000000000087947 */ /* 0x000fea0003800000 */
.L_x_3:
[----:B------:R-:W2:Y:S02]  /*0220*/  LDCU UR6, c[0x0][0x8a0] ;  /* 0x00011400ff0677ac */ /* 0x000ea40008000800 */
[----:B--2---:R-:W-:Y:S02]  /*0230*/  MOV R78, UR6 ;  /* 0x00000006004e7c02 */ /* 0x004fe40008000f00 */
.L_x_2:
[----:B------:R-:W-:Y:S01]  /*0240*/  IMAD.U32 R0, RZ, RZ, UR8 ;  /* 0x00000008ff007e24 */ /* 0x000fe2000f8e00ff */
[----:B------:R-:W-:Y:S04]  /*0250*/  BSSY.RECONVERGENT B0, `(.L_x_4) ;  /* 0x000000c000007945 */ /* 0x000fe80003800200 */
[C---:B------:R-:W-:Y:S02]  /*0260*/  ISETP.NE.OR P1, PT, R0.reuse, 0x1, !P5 ;  /* 0x000000010000780c */ /* 0x040fe40006f25670 */
[----:B------:R-:W-:-:S11]  /*0270*/  ISETP.NE.OR P0, PT, R0, 0x3, !P5 ;  /* 0x000000030000780c */ /* 0x000fd60006f05670 */
[----:B------:R-:W-:Y:S05]  /*0280*/  @P1 BRA `(.L_x_5) ;  /* 0x0000000000201947 */ /* 0x000fea0003800000 */
[----:B------:R-:W3:Y:S02]  /*0290*/  LDCU.64 UR6, c[0x0][0x348] ;  /* 0x00006900ff0677ac */ /* 0x000ee40008000a00 */
[----:B---3--:R-:W-:Y:S02]  /*02a0*/  UIADD3 UR10, UP1, UPT, UR6, 0x80, URZ ;  /* 0x00000080060a7890 */ /* 0x008fe4000ff3e0ff */
[----:B------:R-:W-:Y:S02]  /*02b0*/  UIADD3 UR6, UP0, UPT, UR6, 0x180, URZ ;  /* 0x0000018006067890 */ /* 0x000fe4000ff1e0ff */
[----:B------:R-:W-:Y:S02]  /*02c0*/  UIADD3.X UR11, UPT, UPT, URZ, UR7, URZ, UP1, !UPT ;  /* 0x00000007ff0b7290 */ /* 0x000fe40008ffe4ff */
[----:B------:R-:W-:-:S07]  /*02d0*/  UIADD3.X UR7, UPT, UPT, URZ, UR7, URZ, UP0, !UPT ;  /* 0x00000007ff077290 */ /* 0x000fce00087fe4ff */
[----:B------:R3:W-:Y:S02]  /*02e0*/  UTMACCTL.PF [UR10] ;  /* 0x000000000a0079b9 */ /* 0x0007e40008040000 */
[----:B------:R3:W-:Y:S02]  /*02f0*/  UTMACCTL.PF [UR6] ;  /* 0x00000000060079b9 */ /* 0x0007e40008040000 */
[----:B---3--:R-:W-:Y:S01]  /*0300*/  NOP ;  /* 0x0000000000007918 */ /* 0x008fe20000000000 */
.L_x_5:
[----:B------:R-:W-:Y:S05]  /*0310*/  BSYNC.RECONVERGENT B0 ;  /* 0x0000000000007941 */ /* 0x000fea0003800200 */
.L_x_4:
[----:B------:R-:W-:Y:S04]  /*0320*/  BSSY.RECONVERGENT B0, `(.L_x_6) ;  /* 0x000000a000007945 */ /* 0x000fe80003800200 */
        /* <DEDUP_REMOVED lines=9> */
.L_x_7:
[----:B------:R-:W-:Y:S05]  /*03c0*/  BSYNC.RECONVERGENT B0 ;  /* 0x0000000000007941 */ /* 0x000fea0003800200 */
.L_x_6:
[----:B------:R-:W3:Y:S01]  /*03d0*/  LDCU.64 UR6, c[0x0][0x888] ;  /* 0x00011100ff0677ac */ /* 0x000ee20008000a00 */
[----:B------:R-:W-:Y:S02]  /*03e0*/  UISETP.EQ.U32.AND UP1, UPT, UR4, URZ, UPT ;  /* 0x000000ff0400728c */ /* 0x000fe4000bf22070 */
[----:B------:R-:W-:Y:S02]  /*03f0*/  UPLOP3.LUT UP2, UPT, UPT, UPT, UPT, 0x80, 0x8 ;  /* 0x000000000008789c */ /* 0x000fe40003f4f070 */
[----:B---3--:R-:W-:-:S04]  /*0400*/  UISETP.NE.U32.AND UP0, UPT, UR6, URZ, UPT ;  /* 0x000000ff0600728c */ /* 0x008fc8000bf05070 */
[----:B------:R-:W-:-:S04]  /*0410*/  UISETP.NE.AND.EX UP0, UPT, UR7, URZ, UPT, UP0 ;  /* 0x000000ff0700728c */ /* 0x000fc8000bf05300 */
[----:B------:R-:W-:-:S04]  /*0420*/  UISETP.EQ.OR.EX UP3, UPT, UR5, URZ, !UP0, UP1 ;  /* 0x000000ff0500728c */ /* 0x000fc8000c762710 */
[----:B------:R-:W-:-:S05]  /*0430*/  UP2UR UR50, UPR, URZ, 0x8 ;  /* 0x00000008ff327883 */ /* 0x000fca0008000000 */
[----:B------:R-:W-:Y:S07]  /*0440*/  BRA.U !UP3, `(.L_x_8) ;  /* 0x000000010b207547 */ /* 0x000fee000b800000 */
[----:B------:R-:W-:Y:S01]  /*0450*/  UISETP.NE.U32.AND UP2, UPT, UR4, URZ, UPT ;  /* 0x000000ff0400728c */ /* 0x000fe2000bf45070 */
[----:B-----5:R-:W-:Y:S01]  /*0460*/  FSETP.NEU.AND P0, PT, R81, RZ, PT ;  /* 0x000000ff5100720b */ /* 0x020fe20003f0d000 */
[----:B------:R-:W-:Y:S02]  /*0470*/  USEL UR4, URZ, 0xffffffff, UP0 ;  /* 0xffffffffff047887 */ /* 0x000fe40008000000 */
[----:B------:R-:W-:-:S10]  /*0480*/  UISETP.NE.AND.EX UP2, UPT, UR5, URZ, UPT, UP2 ;  /* 0x000000ff0500728c */ /* 0x000fd4000bf45320 */
[----:B------:R-:W-:Y:S01]  /*0490*/  VOTEU.ANY UP1, P0 ;  /* 0x0000000000ff7886 */ /* 0x000fe20000020100 */
[----:B------:R-:W-:-:S04]  /*04a0*/  @!UP2 USEL UR4, URZ, 0xffffffff, UP1 ;  /* 0xffffffffff04a887 */ /* 0x000fc80008800000 */
[----:B------:R-:W-:-:S04]  /*04b0*/  ULOP3.LUT UR4, UR4, 0x1, URZ, 0xc0, !UPT ;  /* 0x0000000104047892 */ /* 0x000fc8000f8ec0ff */
[----:B------:R-:W-:-:S11]  /*04c0*/  UISETP.NE.U32.AND UP2, UPT, UR4, 0x1, UPT ;  /* 0x000000010400788c */ /* 0x000fd6000bf45070 */
.L_x_8:
[----:B-1----:R-:W1:Y:S01]  /*04d0*/  SHFL.IDX PT, R2, R173, RZ, 0x1f ;  /* 0x00001fffad027589 */ /* 0x002e6200000e0000 */
[----:B------:R-:W-:-:S04]  /*04e0*/  UISETP.NE.AND UP1, UPT, UR8, 0x2, UPT ;  /* 0x000000020800788c */ /* 0x000fc8000bf25270 */
[----:B------:R-:W-:Y:S01]  /*04f0*/  USEL UR6, URZ, 0x1, UP1 ;  /* 0x00000001ff067887 */ /* 0x000fe20008800000 */
[----:B-1----:R-:W-:-:S13]  /*0500*/  ISETP.NE.AND P0, PT, R2, RZ, PT ;  /* 0x000000ff0200720c */ /* 0x002fda0003f05270 */
[----:B------:R-:W-:Y:S05]  /*0510*/  @P0 BRA `(.L_x_9) ;  /* 0x0000000000a40947 */ /* 0x000fea0003800000 */
[----:B------:R-:W-:Y:S01]  /*0520*/  ELECT P0, URZ, PT ;  /* 0x0000000000ff782f */ /* 0x000fe20003800000 */
[----:B------:R-:W-:-:S12]  /*0530*/  BSSY.RECONVERGENT B0, `(.L_x_9) ;  /* 0x0000027000007945 */ /* 0x000fd80003800200 */
[----:B------:R-:W-:Y:S05]  /*0540*/  @!P0 BRA `(.L_x_10) ;  /* 0x0000000000948947 */ /* 0x000fea0003800000 */
[----:B------:R-:W1:Y:S01]  /*0550*/  S2UR UR5, SR_CgaCtaId ;  /* 0x00000000000579c3 */ /* 0x000e620000008800 */
[----:B------:R-:W-:Y:S01]  /*0560*/  UMOV UR7, 0x400 ;  /* 0x0000040000077882 */ /* 0x000fe20000000000 */
[----:B------:R-:W-:Y:S02]  /*0570*/  UMOV UR4, 0x1 ;  /* 0x0000000100047882 */ /* 0x000fe40000000000 */
[----:B------:R-:W-:-:S04]  /*0580*/  UIADD3 UR10, UPT, UPT, -UR4, 0x100000, URZ ;  /* 0x00100000040a7890 */ /* 0x000fc8000fffe1ff */
[----:B------:R-:W-:Y:S02]  /*0590*/  USHF.L.U32 UR11, UR10, 0xb, URZ ;  /* 0x0000000b0a0b7899 */ /* 0x000fe400080006ff */
[----:B------:R-:W-:Y:S02]  /*05a0*/  USHF.L.U32 UR10, UR10, 0x1, URZ ;  /* 0x000000010a0a7899 */ /* 0x000fe400080006ff */
[----:B-1----:R-:W-:Y:S01]  /*05b0*/  ULEA UR5, UR5, UR7, 0x18 ;  /* 0x0000000705057291 */ /* 0x002fe2000f8ec0ff */
[----:B------:R-:W1:Y:S11]  /*05c0*/  FENCE.VIEW.ASYNC.S ;  /* 0x00000000000073c6 */ /* 0x000e760000000000 */
[----:B-1----:R1:W3:Y:S01]  /*05d0*/  SYNCS.EXCH.64 URZ, [UR5], UR10 ;  /* 0x0000000a05ff75b2 */ /* 0x0022e20008000100 */
[----:B------:R1:W4:Y:S01]  /*05e0*/  SYNCS.EXCH.64 URZ, [UR5+0x70], UR10 ;  /* 0x0000700a05ff75b2 */ /* 0x0003220008000100 */
[----:B------:R1:W1:Y:S01]  /*05f0*/  SYNCS.EXCH.64 URZ, [UR5+0x8], UR10 ;  /* 0x0000080a05ff75b2 */ /* 0x0002620008000100 */
        /* <DEDUP_REMOVED lines=25> */
[----:B---34-:R-:W-:Y:S01]  /*0790*/  NOP ;  /* 0x0000000000007918 */ /* 0x018fe20000000000 */
.L_x_10:
[----:B-1----:R-:W-:Y:S05]  /*07a0*/  BSYNC.RECONVERGENT B0 ;  /* 0x0000000000007941 */ /* 0x002fea0003800200 */
.L_x_9:
[----:B------:R-:W1:Y:S01]  /*07b0*/  SHFL.IDX PT, R2, R173, RZ, 0x1f ;  /* 0x00001fffad027589 */ /* 0x000e6200000e0000 */
[----:B------:R-:W-:Y:S01]  /*07c0*/  NOP ;  /* 0x0000000000007918 */ /* 0x000fe20000000000 */
[----:B-1----:R-:W-:-:S13]  /*07d0*/  ISETP.NE.AND P0, PT, R2, 0x1, PT ;  /* 0x000000010200780c */ /* 0x002fda0003f05270 */
[----:B------:R-:W-:Y:S05]  /*07e0*/  @P0 BRA `(.L_x_11) ;  /* 0x0000000000580947 */ /* 0x000fea0003800000 */
[----:B------:R-:W1:Y:S01]  /*07f0*/  S2UR UR7, SR_CgaCtaId ;  /* 0x00000000000779c3 */ /* 0x000e620000008800 */
[----:B------:R-:W-:Y:S01]  /*0800*/  UMOV UR9, 0x400 ;  /* 0x0000040000097882 */ /* 0x000fe20000000000 */
[----:B------:R-:W-:Y:S01]  /*0810*/  UMOV UR5, 0x20 ;  /* 0x0000002000057882 */ /* 0x000fe20000000000 */
[----:B------:R-:W-:Y:S01]  /*0820*/  UMOV UR4, 0x80 ;  /* 0x0000008000047882 */ /* 0x000fe20000000000 */
[----:B------:R-:W-:-:S04]  /*0830*/  UIADD3 UR10, UPT, UPT, -UR5, 0x100000, URZ ;  /* 0x00100000050a7890 */ /* 0x000fc8000fffe1ff */
[----:B------:R-:W-:Y:S02]  /*0840*/  USHF.L.U32 UR11, UR10, 0xb, URZ ;  /* 0x0000000b0a0b7899 */ /* 0x000fe400080006ff */
[----:B------:R-:W-:Y:S02]  /*0850*/  USHF.L.U32 UR10, UR10, 0x1, URZ ;  /* 0x000000010a0a7899 */ /* 0x000fe400080006ff */
[----:B------:R-:W-:-:S04]  /*0860*/  UIADD3 UR4, UPT, UPT, -UR4, 0x100000, URZ ;  /* 0x0010000004047890 */ /* 0x000fc8000fffe1ff */
[----:B------:R-:W-:Y:S02]  /*0870*/  USHF.L.U32 UR5, UR4, 0xb, URZ ;  /* 0x0000000b04057899 */ /* 0x000fe400080006ff */
[----:B------:R-:W-:Y:S01]  /*0880*/  USHF.L.U32 UR4, UR4, 0x1, URZ ;  /* 0x0000000104047899 */ /* 0x000fe200080006ff */
[----:B------:R-:W-:Y:S01]  /*0890*/  ELECT P0, URZ, PT ;  /* 0x0000000000ff782f */ /* 0x000fe20003800000 */
[----:B-1----:R-:W-:Y:S01]  /*08a0*/  ULEA UR7, UR7, UR9, 0x18 ;  /* 0x0000000907077291 */ /* 0x002fe2000f8ec0ff */
[----:B------:R-:W1:Y:S11]  /*08b0*/  FENCE.VIEW.ASYNC.S ;  /* 0x00000000000073c6 */ /* 0x000e760000000000 */
[----:B-1----:R1:W3:Y:S01]  /*08c0*/  SYNCS.EXCH.64 URZ, [UR7+0xe0], UR10 ;  /* 0x0000e00a07ff75b2 */ /* 0x0022e20008000100 */
[----:B------:R1:W4:Y:S01]  /*08d0*/  SYNCS.EXCH.64 URZ, [UR7+0x100], UR4 ;  /* 0x0001000407ff75b2 */ /* 0x0003220008000100 */
[----:B------:R1:W1:Y:S01]  /*08e0*/  SYNCS.EXCH.64 URZ, [UR7+0xe8], UR10 ;  /* 0x0000e80a07ff75b2 */ /* 0x0002620008000100 */
[----:B------:R1:W1:Y:S01]  /*08f0*/  SYNCS.EXCH.64 URZ, [UR7+0x108], UR4 ;  /* 0x0001080407ff75b2 */ /* 0x0002620008000100 */
[----:B------:R1:W1:Y:S01]  /*0900*/  SYNCS.EXCH.64 URZ, [UR7+0xf0], UR10 ;  /* 0x0000f00a07ff75b2 */ /* 0x0002620008000100 */
[----:B------:R1:W1:Y:S01]  /*0910*/  SYNCS.EXCH.64 URZ, [UR7+0x110], UR4 ;  /* 0x0001100407ff75b2 */ /* 0x0002620008000100 */
[----:B------:R1:W1:Y:S01]  /*0920*/  SYNCS.EXCH.64 URZ, [UR7+0xf8], UR10 ;  /* 0x0000f80a07ff75b2 */ /* 0x0002620008000100 */
[----:B------:R1:W1:Y:S01]  /*0930*/  SYNCS.EXCH.64 URZ, [UR7+0x118], UR4 ;  /* 0x0001180407ff75b2 */ /* 0x0002620008000100 */
[----:B------:R-:W-:Y:S01]  /*0940*/  NOP ;  /* 0x0000000000007918 */ /* 0x000fe20000000000 */
.L_x_11:
[----:B------:R-:W2:Y:S01]  /*0950*/  SHFL.IDX PT, R2, R173, RZ, 0x1f ;  /* 0x00001fffad027589 */ /* 0x000ea200000e0000 */
[----:B------:R-:W-:Y:S01]  /*0960*/  NOP ;  /* 0x0000000000007918 */ /* 0x000fe20000000000 */
[----:B--2---:R-:W-:-:S13]  /*0970*/  ISETP.NE.AND P0, PT, R2, 0x3, PT ;  /* 0x000000030200780c */ /* 0x004fda0003f05270 */
[----:B------:R-:W-:Y:S05]  /*0980*/  @P0 BRA `(.L_x_12) ;  /* 0x0000000000300947 */ /* 0x000fea0003800000 */
[----:B-1----:R-:W1:Y:S01]  /*0990*/  S2UR UR5, SR_CgaCtaId ;  /* 0x00000000000579c3 */ /* 0x002e620000008800 */
[----:B------:R-:W-:Y:S01]  /*09a0*/  UMOV UR7, 0x400 ;  /* 0x0000040000077882 */ /* 0x000fe20000000000 */
[----:B------:R-:W-:Y:S01]  /*09b0*/  UMOV UR4, 0x20 ;  /* 0x0000002000047882 */ /* 0x000fe20000000000 */
[----:B------:R-:W-:Y:S01]  /*09c0*/  ELECT P0, URZ, PT ;  /* 0x0000000000ff782f */ /* 0x000fe20003800000 */
[----:B------:R-:W-:-:S04]  /*09d0*/  UIADD3 UR10, UPT, UPT, -UR4, 0x100000, URZ ;  /* 0x00100000040a7890 */ /* 0x000fc8000fffe1ff */
[----:B------:R-:W-:Y:S02]  /*09e0*/  USHF.L.U32 UR11, UR10, 0xb, URZ ;  /* 0x0000000b0a0b7899 */ /* 0x000fe400080006ff */
[----:B------:R-:W-:Y:S02]  /*09f0*/  USHF.L.U32 UR10, UR10, 0x1, URZ ;  /* 0x000000010a0a7899 */ /* 0x000fe400080006ff */
[----:B-1----:R-:W-:Y:S01]  /*0a00*/  ULEA UR5, UR5, UR7, 0x18 ;  /* 0x0000000705057291 */ /* 0x002fe2000f8ec0ff */
[----:B------:R-:W1:Y:S11]  /*0a10*/  FENCE.VIEW.ASYNC.S ;  /* 0x00000000000073c6 */ /* 0x000e760000000000 */
[----:B-1----:R2:W1:Y:S01]  /*0a20*/  SYNCS.EXCH.64 URZ, [UR5+0x120], UR10 ;  /* 0x0001200a05ff75b2 */ /* 0x0024620008000100 */
[----:B------:R2:W1:Y:S02]  /*0a30*/  SYNCS.EXCH.64 URZ, [UR5+0x128], UR10 ;  /* 0x0001280a05ff75b2 */ /* 0x0004640008000100 */
[----:B--2---:R-:W-:Y:S01]  /*0a40*/  NOP ;  /* 0x0000000000007918 */ /* 0x004fe20000000000 */
.L_x_12:
[----:B------:R-:W2:Y:S01]  /*0a50*/  SHFL.IDX PT, R2, R173, RZ, 0x1f ;  /* 0x00001fffad027589 */ /* 0x000ea200000e0000 */
[----:B------:R-:W-:Y:S01]  /*0a60*/  NOP ;  /* 0x0000000000007918 */ /* 0x000fe20000000000 */
[----:B--2---:R-:W-:-:S13]  /*0a70*/  ISETP.NE.AND P0, PT, R2, 0x4, PT ;  /* 0x000000040200780c */ /* 0x004fda0003f05270 */
[----:B------:R-:W-:Y:S05]  /*0a80*/  @P0 BRA `(.L_x_13) ;  /* 0x00000000004c0947 */ /* 0x000fea0003800000 */
[----:B-1----:R-:W1:Y:S01]  /*0a90*/  S2UR UR5, SR_CgaCtaId ;  /* 0x00000000000579c3 */ /* 0x002e620000008800 */
[----:B------:R-:W-:Y:S01]  /*0aa0*/  UMOV UR9, 0x100 ;  /* 0x0000010000097882 */ /* 0x000fe20000000000 */
[----:B------:R-:W-:Y:S01]  /*0ab0*/  UMOV UR7, 0x400 ;  /* 0x0000040000077882 */ /* 0x000fe20000000000 */
[----:B------:R-:W-:Y:S01]  /*0ac0*/  USEL UR9, UR9, 0xe0, UP2 ;  /* 0x000000e009097887 */ /* 0x000fe20009000000 */
[----:B------:R-:W-:Y:S01]  /*0ad0*/  UMOV UR4, 0x1 ;  /* 0x0000000100047882 */ /* 0x000fe20000000000 */
[----:B------:R-:W-:Y:S01]  /*0ae0*/  ELECT P0, URZ, PT ;  /* 0x0000000000ff782f */ /* 0x000fe20003800000 */
[----:B------:R-:W-:-:S04]  /*0af0*/  UIADD3 UR10, UPT, UPT, -UR4, 0x100000, URZ ;  /* 0x00100000040a7890 */ /* 0x000fc8000fffe1ff */
[----:B------:R-:W-:Y:S02]  /*0b00*/  USHF.L.U32 UR11, UR10, 0xb, URZ ;  /* 0x0000000b0a0b7899 */ /* 0x000fe400080006ff */
[----:B------:R-:W-:Y:S02]  /*0b10*/  USHF.L.U32 UR10, UR10, 0x1, URZ ;  /* 0x000000010a0a7899 */ /* 0x000fe400080006ff */
[----:B------:R-:W-:-:S04]  /*0b20*/  UIADD3 UR12, UPT, UPT, -UR9, 0x100000, URZ ;  /* 0x00100000090c7890 */ /* 0x000fc8000fffe1ff */
[----:B------:R-:W-:Y:S02]  /*0b30*/  USHF.L.U32 UR13, UR12, 0xb, URZ ;  /* 0x0000000b0c0d7899 */ /* 0x000fe400080006ff */
[----:B------:R-:W-:Y:S02]  /*0b40*/  USHF.L.U32 UR12, UR12, 0x1, URZ ;  /* 0x000000010c0c7899 */ /* 0x000fe400080006ff */
[----:B-1----:R-:W-:Y:S01]  /*0b50*/  ULEA UR5, UR5, UR7, 0x18 ;  /* 0x0000000705057291 */ /* 0x002fe2000f8ec0ff */
[----:B------:R-:W1:Y:S11]  /*0b60*/  FENCE.VIEW.ASYNC.S ;  /* 0x00000000000073c6 */ /* 0x000e760000000000 */
[----:B-1----:R2:W1:Y:S01]  /*0b70*/  SYNCS.EXCH.64 URZ, [UR5+0x130], UR10 ;  /* 0x0001300a05ff75b2 */ /* 0x0024620008000100 */
[----:B------:R2:W1:Y:S01]  /*0b80*/  SYNCS.EXCH.64 URZ, [UR5+0x140], UR12 ;  /* 0x0001400c05ff75b2 */ /* 0x0004620008000100 */
[----:B------:R2:W1:Y:S01]  /*0b90*/  SYNCS.EXCH.64 URZ, [UR5+0x138], UR10 ;  /* 0x0001380a05ff75b2 */ /* 0x0004620008000100 */
[----:B------:R2:W1:Y:S02]  /*0ba0*/  SYNCS.EXCH.64 URZ, [UR5+0x148], UR12 ;  /* 0x0001480c05ff75b2 */ /* 0x0004640008000100 */
[----:B--2---:R-:W-:Y:S01]  /*0bb0*/  NOP ;  /* 0x0000000000007918 */ /* 0x004fe20000000000 */
.L_x_13:
[----:B------:R-:W2:Y:S01]  /*0bc0*/  SHFL.IDX PT, R2, R173, RZ, 0x1f ;  /* 0x00001fffad027589 */ /* 0x000ea200000e0000 */
[----:B------:R-:W-:Y:S01]  /*0bd0*/  NOP ;  /* 0x0000000000007918 */ /* 0x000fe20000000000 */
[----:B--2---:R-:W-:-:S13]  /*0be0*/  ISETP.NE.AND P0, PT, R2, 0x5, PT ;  /* 0x000000050200780c */ /* 0x004fda0003f05270 */
[----:B------:R-:W-:Y:S05]  /*0bf0*/  @P0 BRA `(.L_x_14) ;  /* 0x0000000000480947 */ /* 0x000fea0003800000 */
[----:B-1----:R-:W1:Y:S01]  /*0c00*/  S2UR UR7, SR_CgaCtaId ;  /* 0x00000000000779c3 */ /* 0x002e620000008800 */
        /* <DEDUP_REMOVED lines=12> */
[----:B-1----:R2:W1:Y:S01]  /*0cd0*/  SYNCS.EXCH.64 URZ, [UR7+0x150], UR10 ;  /* 0x0001500a07ff75b2 */ /* 0x0024620008000100 */
[----:B------:R2:W1:Y:S01]  /*0ce0*/  SYNCS.EXCH.64 URZ, [UR7+0x160], UR4 ;  /* 0x0001600407ff75b2 */ /* 0x0004620008000100 */
[----:B------:R2:W1:Y:S01]  /*0cf0*/  SYNCS.EXCH.64 URZ, [UR7+0x158], UR10 ;  /* 0x0001580a07ff75b2 */ /* 0x0004620008000100 */
[----:B------:R2:W1:Y:S02]  /*0d00*/  SYNCS.EXCH.64 URZ, [UR7+0x168], UR4 ;  /* 0x0001680407ff75b2 */ /* 0x0004640008000100 */
[----:B--2---:R-:W-:Y:S01]  /*0d10*/  NOP ;  /* 0x0000000000007918 */ /* 0x004fe20000000000 */
.L_x_14:
        /* <DEDUP_REMOVED lines=18> */
.L_x_15:
[----:B-1----:R-:W1:Y:S01]  /*0e40*/  S2UR UR5, SR_CTAID.X ;  /* 0x00000000000579c3 */ /* 0x002e620000002500 */
[----:B------:R-:W-:-:S05]  /*0e50*/  CS2R.32 R170, SR_CgaSize ;  /* 0x0000000000aa7805 */ /* 0x000fca0000008a00 */
[----:B------:R-:W-:-:S05]  /*0e60*/  IMAD R170, R170, -0xa0, RZ ;  /* 0xffffff60aaaa7824 */ /* 0x000fca00078e02ff */
[----:B------:R-:W-:-:S14]  /*0e70*/  R2UR UR9, R170 ;  /* 0x00000000aa0972ca */ /* 0x000fdc00000e0000 */
[----:B------:R-:W2:Y:S01]  /*0e80*/  LDCU UR9, c[0x0][UR9+0x2b0] ;  /* 0x00005600090977ac */ /* 0x000ea20008000800 */
[----:B------:R-:W-:Y:S01]  /*0e90*/  NOP ;  /* 0x0000000000007918 */ /* 0x000fe20000000000 */
[----:B------:R-:W-:-:S05]  /*0ea0*/  CS2R.32 R170, SR_CgaSize ;  /* 0x0000000000aa7805 */ /* 0x000fca0000008a00 */
[----:B------:R-:W-:-:S05]  /*0eb0*/  IMAD R170, R170, -0xa0, RZ ;  /* 0xffffff60aaaa7824 */ /* 0x000fca00078e02ff */
[----:B------:R-:W-:-:S14]  /*0ec0*/  R2UR UR7, R170 ;  /* 0x00000000aa0772ca */ /* 0x000fdc00000e0000 */
[----:B------:R-:W3:Y:S01]  /*0ed0*/  LDCU UR7, c[0x0][UR7+0x2b4] ;  /* 0x00005680070777ac */ /* 0x000ee20008000800 */
[----:B------:R-:W4:Y:S08]  /*0ee0*/  S2UR UR4, SR_CTAID.Y ;  /* 0x00000000000479c3 */ /* 0x000f300000002600 */
[----:B------:R-:W3:Y:S01]  /*0ef0*/  LDC R9, c[0x0][0xb24] ;  /* 0x0002c900ff097b82 */ /* 0x000ee20000000800 */
[----:B-1----:R-:W-:-:S02]  /*0f00*/  I2FP.F32.U32 R5, UR5 ;  /* 0x0000000500057c45 */ /* 0x002fc40008201000 */
[----:B------:R-:W-:-:S05]  /*0f10*/  CS2R.32 R3, SR_CgaSize ;  /* 0x0000000000037805 */ /* 0x000fca0000008a00 */
[----:B------:R-:W-:-:S06]  /*0f20*/  IMAD R3, R3, -0xa0, RZ ;  /* 0xffffff6003037824 */ /* 0x000fcc00078e02ff */
[----:B------:R-:W1:Y:S01]  /*0f30*/  LDC R3, c[0x0][R3+0x2a0] ;  /* 0x0000a80003037b82 */ /* 0x000e620000000800 */
[----:B------:R-:W-:Y:S01]  /*0f40*/  MOV R21, UR5 ;  /* 0x0000000500157c02 */ /* 0x000fe20008000f00 */
[----:B--2---:R-:W-:Y:S01]  /*0f50*/  FMUL R5, R5, UR9 ;  /* 0x0000000905057c20 */ /* 0x004fe20008400000 */
[----:B----4-:R-:W-:Y:S02]  /*0f60*/  I2FP.F32.U32 R4, UR4 ;  /* 0x0000000400047c45 */ /* 0x010fe40008201000 */
[----:B------:R-:W-:-:S05]  /*0f70*/  CS2R.32 R2, SR_CgaSize ;  /* 0x0000000000027805 */ /* 0x000fca0000008a00 */
[----:B------:R-:W-:-:S06]  /*0f80*/  IMAD R2, R2, -0xa0, RZ ;  /* 0xffffff6002027824 */ /* 0x000fcc00078e02ff */
[----:B------:R-:W2:Y:S01]  /*0f90*/  LDC R2, c[0x0][R2+0x2a4] ;  /* 0x0000a90002027b82 */ /* 0x000ea20000000800 */
[----:B------:R-:W4:Y:S01]  /*0fa0*/  F2I.U32.TRUNC.NTZ R170, R5 ;  /* 0x0000000500aa7305 */ /* 0x000f22000020f000 */
[----:B------:R-:W-:Y:S01]  /*0fb0*/  MOV R20, UR4 ;  /* 0x0000000400147c02 */ /* 0x000fe20008000f00 */
[----:B---3--:R-:W-:-:S05]  /*0fc0*/  FMUL R4, R4, UR7 ;  /* 0x0000000704047c20 */ /* 0x008fca0008400000 */
[----:B------:R-:W-:Y:S01]  /*0fd0*/  BAR.SYNC.DEFER_BLOCKING 0x0 ;  /* 0x0000000000007b1d */ /* 0x000fe20000010000 */
[----:B------:R-:W-:-:S05]  /*0fe0*/  ISETP.GE.AND P0, PT, R9, 0x1, PT ;  /* 0x000000010900780c */ /* 0x000fca0003f06270 */
[----:B------:R-:W3:Y:S02]  /*0ff0*/  F2I.U32.TRUNC.NTZ R147, R4 ;  /* 0x0000000400937305 */ /* 0x000ee4000020f000 */
[----:B------:R-:W2:Y:S01]  /*1000*/  S2UR UR36, SR_CTAID.Z ;  /* 0x00000000002479c3 */ /* 0x000ea20000002700 */
[----:B----4-:R-:W-:-:S05]  /*1010*/  IADD3 R170, PT, PT, -R170, RZ, RZ ;  /* 0x000000ffaaaa7210 */ /* 0x010fca0007ffe1ff */
[----:B-1----:R-:W-:Y:S01]  /*1020*/  IMAD R170, R3, R170, UR5 ;  /* 0x0000000503aa7e24 */ /* 0x002fe2000f8e02aa */
[----:B---3--:R-:W-:-:S05]  /*1030*/  IADD3 R147, PT, PT, -R147, RZ, RZ ;  /* 0x000000ff93937210 */ /* 0x008fca0007ffe1ff */
[----:B--2---:R-:W-:Y:S01]  /*1040*/  IMAD R147, R2, R147, UR4 ;  /* 0x0000000402937e24 */ /* 0x004fe2000f8e0293 */
[----:B------:R-:W-:Y:S06]  /*1050*/  @!P0 BRA `(.L_x_16) ;  /* 0x0000000000b88947 */ /* 0x000fec0003800000 */
[----:B------:R-:W1:Y:S01]  /*1060*/  LDC.64 R4, c[0x0][0xb18] ;  /* 0x0002c600ff047b82 */ /* 0x000e620000000a00 */
[----:B------:R-:W-:-:S07]  /*1070*/  ISETP.NE.AND P0, PT, R9, 0x1, PT ;  /* 0x000000010900780c */ /* 0x000fce0003f05270 */
[----:B------:R-:W2:Y:S08]  /*1080*/  LDC R10, c[0x0][0xb0c] ;  /* 0x0002c300ff0a7b82 */ /* 0x000eb00000000800 */
[----:B------:R-:W3:Y:S08]  /*1090*/  LDC R11, c[0x0][0x370] ;  /* 0x0000dc00ff0b7b82 */ /* 0x000ef00000000800 */
[----:B------:R-:W4:Y:S01]  /*10a0*/  LDC R12, c[0x0][0x374] ;  /* 0x0000dd00ff0c7b82 */ /* 0x000f220000000800 */
[----:B-1----:R-:W-:-:S07]  /*10b0*/  ISETP.NE.AND P1, PT, R4, 0x1, PT ;  /* 0x000000010400780c */ /* 0x002fce0003f25270 */
[----:B------:R-:W3:Y:S01]  /*10c0*/  LDC.64 R6, c[0x0][0xb10] ;  /* 0x0002c400ff067b82 */ /* 0x000ee20000000a00 */
[----:B--2---:R-:W-:-:S07]  /*10d0*/  ISETP.NE.AND P2, PT, R10, 0x1, PT ;  /* 0x000000010a00780c */ /* 0x004fce0003f45270 */
[----:B------:R-:W1:Y:S08]  /*10e0*/  LDC R8, c[0x0][0xb20] ;  /* 0x0002c800ff087b82 */ /* 0x000e700000000800 */
[----:B------:R-:W2:Y:S01]  /*10f0*/  LDC.64 R2, c[0x0][0xb28] ;  /* 0x0002ca00ff027b82 */ /* 0x000ea20000000a00 */
[----:B----4-:R-:W-:-:S04]  /*1100*/  IMAD.HI.U32 R13, R12, R5, RZ ;  /* 0x000000050c0d7227 */ /* 0x010fc800078e00ff */
[----:B------:R-:W-:-:S04]  /*1110*/  IMAD.HI.U32 R5, R20, R5, RZ ;  /* 0x0000000514057227 */ /* 0x000fc800078e00ff */
[----:B---3--:R-:W-:-:S04]  /*1120*/  IMAD.HI.U32 R14, R11, R6, RZ ;  /* 0x000000060b0e7227 */ /* 0x008fc800078e00ff */
[C---:B------:R-:W-:Y:S01]  /*1130*/  IMAD.HI.U32 R16, R21.reuse, R6, RZ ;  /* 0x0000000615107227 */ /* 0x040fe200078e00ff */
[-C--:B------:R-:W-:Y:S02]  /*1140*/  @P2 SHF.R.U32.HI R11, RZ, R7.reuse, R14 ;  /* 0x00000007ff0b2219 */ /* 0x080fe4000001160e */
[-C--:B-1----:R-:W-:Y:S02]  /*1150*/  @P1 SHF.R.U32.HI R12, RZ, R8.reuse, R13 ;  /* 0x00000008ff0c1219 */ /* 0x082fe4000001160d */
[----:B------:R-:W-:Y:S02]  /*1160*/  SHF.R.U32.HI R5, RZ, R8, R5 ;  /* 0x00000008ff057219 */ /* 0x000fe40000011605 */
[----:B------:R-:W-:Y:S02]  /*1170*/  SHF.R.U32.HI R16, RZ, R7, R16 ;  /* 0x00000007ff107219 */ /* 0x000fe40000011610 */
[----:B------:R-:W-:Y:S01]  /*1180*/  SEL R5, R20, R5, !P1 ;  /* 0x0000000514057207 */ /* 0x000fe20004800000 */
[----:B--2---:R-:W-:Y:S01]  /*1190*/  IMAD.HI.U32 R14, R12, R2, RZ ;  /* 0x000000020c0e7227 */ /* 0x004fe200078e00ff */
[----:B------:R-:W-:-:S02]  /*11a0*/  SEL R7, R21, R16, !P2 ;  /* 0x0000001015077207 */ /* 0x000fc40005000000 */
[----:B------:R-:W-:Y:S01]  /*11b0*/  IADD3 R13, PT, PT, -R5, RZ, RZ ;  /* 0x000000ff050d7210 */ /* 0x000fe20007ffe1ff */
[----:B------:R-:W-:Y:S01]  /*11c0*/  IMAD.HI.U32 R6, R11, R2, RZ ;  /* 0x000000020b067227 */ /* 0x000fe200078e00ff */
[----:B------:R-:W-:-:S03]  /*11d0*/  @P0 SHF.R.U32.HI R12, RZ, R3, R14 ;  /* 0x00000003ff0c0219 */ /* 0x000fc6000001160e */
[----:B------:R-:W-:Y:S01]  /*11e0*/  IMAD R13, R4, R13, R20 ;  /* 0x0000000d040d7224 */ /* 0x000fe200078e0214 */
[----:B------:R-:W-:Y:S01]  /*11f0*/  @P0 SHF.R.U32.HI R11, RZ, R3, R6 ;  /* 0x00000003ff0b0219 */ /* 0x000fe20000011606 */
[----:B------:R-:W-:-:S04]  /*1200*/  IMAD R12, R12, R9, RZ ;  /* 0x000000090c0c7224 */ /* 0x000fc800078e02ff */
[----:B------:R-:W-:Y:S01]  /*1210*/  IMAD R6, R11, R9, RZ ;  /* 0x000000090b067224 */ /* 0x000fe200078e02ff */
[----:B------:R-:W-:-:S04]  /*1220*/  ISETP.GE.AND P1, PT, R5, R12, PT ;  /* 0x0000000c0500720c */ /* 0x000fc80003f26270 */
[----:B------:R-:W-:Y:S01]  /*1230*/  ISETP.GE.OR P1, PT, R7, R6, P1 ;  /* 0x000000060700720c */ /* 0x000fe20000f26670 */
[----:B------:R-:W-:-:S05]  /*1240*/  IMAD.HI.U32 R6, R5, R2, RZ ;  /* 0x0000000205067227 */ /* 0x000fca00078e00ff */
[----:B------:R-:W-:-:S04]  /*1250*/  SHF.R.U32.HI R6, RZ, R3, R6 ;  /* 0x00000003ff067219 */ /* 0x000fc80000011606 */
[----:B------:R-:W-:-:S03]  /*1260*/  SEL R6, R5, R6, !P0 ;  /* 0x0000000605067207 */ /* 0x000fc60004000000 */
[----:B------:R-:W-:Y:S01]  /*1270*/  @!P1 IMAD.HI.U32 R8, R7, R2, RZ ;  /* 0x0000000207089227 */ /* 0x000fe200078e00ff */
[----:B------:R-:W-:-:S04]  /*1280*/  IADD3 R2, PT, PT, -R6, RZ, RZ ;  /* 0x000000ff06027210 */ /* 0x000fc80007ffe1ff */
[----:B------:R-:W-:Y:S01]  /*1290*/  @!P1 SHF.R.U32.HI R8, RZ, R3, R8 ;  /* 0x00000003ff089219 */ /* 0x000fe20000011608 */
[----:B------:R-:W-:-:S03]  /*12a0*/  IMAD R2, R9, R2, R5 ;  /* 0x0000000209027224 */ /* 0x000fc600078e0205 */
[----:B------:R-:W-:-:S05]  /*12b0*/  @!P1 SEL R3, R7, R8, !P0 ;  /* 0x0000000807039207 */ /* 0x000fca0004000000 */
[--C-:B------:R-:W-:Y:S02]  /*12c0*/  @!P1 IMAD.IADD R6, R6, 0x1, -R3.reuse ;  /* 0x0000000106069824 */ /* 0x100fe400078e0a03 */
[----:B------:R-:W-:Y:S01]  /*12d0*/  @!P1 IMAD R3, R2, R11, R3 ;  /* 0x0000000b02039224 */ /* 0x000fe200078e0203 */
[----:B------:R-:W-:Y:S01]  /*12e0*/  IADD3 R2, PT, PT, -R7, RZ, RZ ;  /* 0x000000ff07027210 */ /* 0x000fe20007ffe1ff */
[----:B------:R-:W-:Y:S02]  /*12f0*/  @!P1 IMAD R5, R6, R9, R7 ;  /* 0x0000000906059224 */ /* 0x000fe400078e0207 */
[----:B------:R-:W-:Y:S02]  /*1300*/  @!P1 IMAD.MOV.U32 R7, RZ, RZ, R3 ;  /* 0x000000ffff079224 */ /* 0x000fe400078e0003 */
[----:B------:R-:W-:Y:S02]  /*1310*/  IMAD R2, R10, R2, R21 ;  /* 0x000000020a027224 */ /* 0x000fe400078e0215 */
[----:B------:R-:W-:-:S02]  /*1320*/  IMAD R20, R5, R4, R13 ;  /* 0x0000000405147224 */ /* 0x000fc400078e020d */
[----:B------:R-:W-:Y:S02]  /*1330*/  IMAD R21, R7, R10, R2 ;  /* 0x0000000a07157224 */ /* 0x000fe400078e0202 */
.L_x_16:
[----:B------:R-:W1:Y:S01]  /*1340*/  LDCU UR4, c[0x0][0xb30] ;  /* 0x00016600ff0477ac */ /* 0x000e620008000800 */
[----:B------:R-:W2:Y:S08]  /*1350*/  S2UR UR37, SR_CgaCtaId ;  /* 0x00000000002579c3 */ /* 0x000eb00000008800 */
[----:B------:R-:W3:Y:S01]  /*1360*/  LDC R72, c[0x0][0xb24] ;  /* 0x0002c900ff487b82 */ /* 0x000ee20000000800 */
[----:B-1----:R-:W-:-:S09]  /*1370*/  UISETP.NE.AND UP1, UPT, UR4, 0x1, UPT ;  /* 0x000000010400788c */ /* 0x002fd2000bf25270 */
[----:B--2---:R-:W-:Y:S05]  /*1380*/  BRA.U UP1, `(.L_x_17) ;  /* 0x0000000101407547 */ /* 0x004fea000b800000 */
[----:B------:R-:W1:Y:S08]  /*1390*/  LDC.64 R4, c[0x0][0xb10] ;  /* 0x0002c400ff047b82 */ /* 0x000e700000000a00 */
[----:B------:R-:W2:Y:S08]  /*13a0*/  LDC.64 R2, c[0x0][0xb18] ;  /* 0x0002c600ff027b82 */ /* 0x000eb00000000a00 */
[----:B------:R-:W4:Y:S08]  /*13b0*/  LDC R6, c[0x0][0xb20] ;  /* 0x0002c800ff067b82 */ /* 0x000f300000000800 */
[----:B------:R-:W3:Y:S01]  /*13c0*/  LDC R8, c[0x0][0xb0c] ;  /* 0x0002c300ff087b82 */ /* 0x000ee20000000800 */
[----:B-1----:R-:W-:-:S05]  /*13d0*/  IMAD.HI.U32 R4, R21, R4, RZ ;  /* 0x0000000415047227 */ /* 0x002fca00078e00ff */
[----:B------:R-:W-:Y:S01]  /*13e0*/  SHF.R.U32.HI R4, RZ, R5, R4 ;  /* 0x00000005ff047219 */ /* 0x000fe20000011604 */
[----:B--2---:R-:W-:Y:S01]  /*13f0*/  IMAD.HI.U32 R3, R20, R3, RZ ;  /* 0x0000000314037227 */ /* 0x004fe200078e00ff */
[----:B------:R-:W-:-:S04]  /*1400*/  ISETP.NE.AND P0, PT, R2, 0x1, PT ;  /* 0x000000010200780c */ /* 0x000fc80003f05270 */
[----:B----4-:R-:W-:-:S04]  /*1410*/  SHF.R.U32.HI R3, RZ, R6, R3 ;  /* 0x00000006ff037219 */ /* 0x010fc80000011603 */
[----:B------:R-:W-:Y:S02]  /*1420*/  SEL R3, R20, R3, !P0 ;  /* 0x0000000314037207 */ /* 0x000fe40004000000 */
[----:B---3--:R-:W-:-:S04]  /*1430*/  ISETP.NE.AND P1, PT, R8, 0x1, PT ;  /* 0x000000010800780c */ /* 0x008fc80003f25270 */
[----:B------:R-:W-:-:S05]  /*1440*/  SEL R4, R21, R4, !P1 ;  /* 0x0000000415047207 */ /* 0x000fca0004800000 */
[----:B------:R-:W-:Y:S02]  /*1450*/  IMAD.IADD R5, R3, 0x1, -R4 ;  /* 0x0000000103057824 */ /* 0x000fe400078e0a04 */
[----:B------:R-:W-:Y:S02]  /*1460*/  IMAD.IADD R3, R4, 0x1, -R3 ;  /* 0x0000000104037824 */ /* 0x000fe400078e0a03 */
[----:B------:R-:W-:Y:S02]  /*1470*/  IMAD R21, R5, R8, R21 ;  /* 0x0000000805157224 */ /* 0x000fe400078e0215 */
[----:B------:R-:W-:-:S07]  /*1480*/  IMAD R20, R3, R2, R20 ;  /* 0x0000000203147224 */ /* 0x000fce00078e0214 */
.L_x_17:
[----:B------:R-:W-:Y:S01]  /*1490*/  BAR.SYNC.DEFER_BLOCKING 0x0 ;  /* 0x0000000000007b1d */ /* 0x000fe20000010000 */
[----:B------:R-:W-:Y:S01]  /*14a0*/  UISETP.NE.AND UP1, UPT, UR8, 0x2, UPT ;  /* 0x000000020800788c */ /* 0x000fe2000bf25270 */
[----:B------:R-:W-:Y:S02]  /*14b0*/  ISETP.NE.OR P5, PT, R0, 0x2, !P5 ;  /* 0x000000020000780c */ /* 0x000fe40006fa5670 */
[----:B------:R-:W-:-:S06]  /*14c0*/  LOP3.LUT R2, R185, 0x1f, RZ, 0xc0, !PT ;  /* 0x0000001fb9027812 */ /* 0x000fcc00078ec0ff */
[----:B------:R-:W-:Y:S05]  /*14d0*/  BRA.U UP1, `(.L_x_18) ;  /* 0x0000001501f47547 */ /* 0x000fea000b800000 */
[----:B------:R-:W1:Y:S01]  /*14e0*/  LDCU UR13, c[0x0][0x38c] ;  /* 0x00007180ff0d77ac */ /* 0x000e620008000800 */
[----:B------:R-:W2:Y:S01]  /*14f0*/  LDC R9, c[0x0][0x370] ;  /* 0x0000dc00ff097b82 */ /* 0x000ea20000000800 */
[----:B------:R-:W-:Y:S01]  /*1500*/  PLOP3.LUT P1, PT, PT, PT, UP2, 0x80, 0x8 ;  /* 0x000000000008781c */ /* 0x000fe20003f2f028 */
[----:B------:R-:W-:Y:S01]  /*1510*/  IMAD.MOV.U32 R15, RZ, RZ, 0x1 ;  /* 0x00000001ff0f7424 */ /* 0x000fe200078e00ff */
[----:B------:R-:W-:Y:S01]  /*1520*/  ISETP.EQ.OR P4, PT, R2, RZ, P5 ;  /* 0x000000ff0200720c */ /* 0x000fe20002f82670 */
[----:B------:R-:W-:Y:S01]  /*1530*/  IMAD.MOV.U32 R14, RZ, RZ, RZ ;  /* 0x000000ffff0e7224 */ /* 0x000fe200078e00ff */
[----:B------:R-:W-:Y:S02]  /*1540*/  PLOP3.LUT P1, PT, P1, PT, PT, 0x8, 0x80 ;  /* 0x000000000080781c */ /* 0x000fe40000f2e170 */
[----:B------:R-:W-:Y:S01]  /*1550*/  CS2R R12, SRZ ;  /* 0x00000000000c7805 */ /* 0x000fe2000001ff00 */
[----:B------:R-:W-:Y:S01]  /*1560*/  IMAD.MOV.U32 R10, RZ, RZ, 0x1 ;  /* 0x00000001ff0a7424 */ /* 0x000fe200078e00ff */
[----:B------:R-:W4:Y:S01]  /*1570*/  LDC R0, c[0x0][0x374] ;  /* 0x0000dd00ff007b82 */ /* 0x000f220000000800 */
[----:B------:R-:W2:Y:S01]  /*1580*/  LDCU.64 UR22, c[0x0][0x348] ;  /* 0x00006900ff1677ac */ /* 0x000ea20008000a00 */
[----:B------:R-:W-:Y:S01]  /*1590*/  UMOV UR6, URZ ;  /* 0x000000ff00067c82 */ /* 0x000fe20008000000 */
[----:B-1----:R-:W-:-:S04]  /*15a0*/  UIADD3 UR5, UPT, UPT, UR13, 0x1f, URZ ;  /* 0x0000001f0d057890 */ /* 0x002fc8000fffe0ff */
[----:B------:R-:W-:-:S04]  /*15b0*/  USHF.R.S32.HI UR4, URZ, 0x1f, UR5 ;  /* 0x0000001fff047899 */ /* 0x000fc80008011405 */
[----:B------:R-:W-:-:S04]  /*15c0*/  ULEA.HI UR4, UR4, UR5, URZ, 0x5 ;  /* 0x0000000504047291 */ /* 0x000fc8000f8f28ff */
[----:B------:R-:W-:Y:S02]  /*15d0*/  USHF.R.S32.HI UR15, URZ, 0x5, UR4 ;  /* 0x00000005ff0f7899 */ /* 0x000fe40008011404 */
[----:B------:R-:W-:Y:S02]  /*15e0*/  UIADD3 UR4, UPT, UPT, UR13, -0x1, URZ ;  /* 0xffffffff0d047890 */ /* 0x000fe4000fffe0ff */
[----:B------:R-:W-:Y:S02]  /*15f0*/  UISETP.LT.U32.AND UP0, UPT, UR15, 0xe, UPT ;  /* 0x0000000e0f00788c */ /* 0x000fe4000bf01070 */
[----:B------:R-:W-:Y:S02]  /*1600*/  UISETP.GE.U32.AND UP1, UPT, UR4, -0x3f, UPT ;  /* 0xffffffc10400788c */ /* 0x000fe4000bf26070 */
[----:B------:R-:W-:Y:S02]  /*1610*/  USEL UR14, UR15, 0xe, UP0 ;  /* 0x0000000e0f0e7887 */ /* 0x000fe40008000000 */
[----:B------:R-:W-:-:S02]  /*1620*/  UIADD3 UR13, UPT, UPT, UR13, 0x3e, URZ ;  /* 0x0000003e0d0d7890 */ /* 0x000fc4000fffe0ff */
[----:B------:R-:W-:Y:S02]  /*1630*/  UIADD3 UR5, UPT, UPT, UR14, -0x1, URZ ;  /* 0xffffffff0e057890 */ /* 0x000fe4000fffe0ff */
[----:B------:R-:W-:-:S03]  /*1640*/  UIADD3 UR7, UPT, UPT, UR15, -UR14, URZ ;  /* 0x8000000e0f077290 */ /* 0x000fc6000fffe0ff */
[----:B------:R-:W-:-:S04]  /*1650*/  @UP1 UIADD3 UR5, UPT, UPT, UR14, URZ, URZ ;  /* 0x000000ff0e051290 */ /* 0x000fc8000fffe0ff */
[----:B--2---:R-:W-:-:S12]  /*1660*/  UIADD3 UR5, UPT, UPT, UR5, 0x1, URZ ;  /* 0x0000000105057890 */ /* 0x004fd8000fffe0ff */
.L_x_36:
[----:B------:R-:W-:Y:S01]  /*1670*/  UISETP.NE.AND UP0, UPT, UR37, URZ, UPT ;  /* 0x000000ff2500728c */ /* 0x000fe2000bf05270 */
[----:B------:R-:W1:Y:S08]  /*1680*/  S2UR UR37, SR_CgaCtaId ;  /* 0x00000000002579c3 */ /* 0x000e700000008800 */
[----:B------:R-:W-:Y:S05]  /*1690*/  BRA.U UP0, `(.L_x_19) ;  /* 0x0000000100347547 */ /* 0x000fea000b800000 */
[----:B------:R-:W2:Y:S01]  /*16a0*/  S2R R2, SR_CgaCtaId ;  /* 0x0000000000027919 */ /* 0x000ea20000008800 */
[----:B------:R-:W-:-:S04]  /*16b0*/  MOV R3, 0x400 ;  /* 0x0000040000037802 */ /* 0x000fc80000000f00 */
[----:B--2---:R-:W-:Y:S02]  /*16c0*/  LEA R3, R2, R3, 0x18 ;  /* 0x0000000302037211 */ /* 0x004fe400078ec0ff */
[----:B------:R-:W-:-:S03]  /*16d0*/  SHF.L.U32 R2, R10, 0x1f, RZ ;  /* 0x0000001f0a027819 */ /* 0x000fc600000006ff */
[----:B------:R-:W-:-:S04]  /*16e0*/  IMAD R3, R12, 0x8, R3 ;  /* 0x000000080c037824 */ /* 0x000fc800078e0203 */
[----:B------:R-:W2:Y:S02]  /*16f0*/  SYNCS.PHASECHK.TRANS64.TRYWAIT P0, [R3+URZ+0x180], R2 ;  /* 0x00018002030075a7 */ /* 0x000ea400080011ff */
[----:B--2---:R-:W-:Y:S05]  /*1700*/  @!P0 BRA `(.L_x_20) ;  /* 0x0000009c00d08947 */ /* 0x004fea0003800000 */
.L_x_137:
[----:B------:R-:W-:Y:S01]  /*1710*/  VIADD R12, R12, 0x1 ;  /* 0x000000010c0c7836 */ /* 0x000fe20000000000 */
[----:B------:R2:W-:Y:S04]  /*1720*/  SYNCS.ARRIVE.TRANS64.A1T0 RZ, [R3+URZ+0x170], RZ ;  /* 0x000170ff03ff79a7 */ /* 0x0005e800081000ff */
[----:B------:R-:W-:-:S04]  /*1730*/  ISETP.NE.AND P0, PT, R12, 0x2, PT ;  /* 0x000000020c00780c */ /* 0x000fc80003f05270 */
[----:B------:R-:W-:Y:S02]  /*1740*/  SEL R12, R12, RZ, P0 ;  /* 0x000000ff0c0c7207 */ /* 0x000fe40000000000 */
[----:B--2---:R-:W-:-:S04]  /*1750*/  SEL R3, RZ, 0x1, P0 ;  /* 0x00000001ff037807 */ /* 0x004fc80000000000 */
[----:B------:R-:W-:-:S07]  /*1760*/  LOP3.LUT R10, R10, R3, RZ, 0x3c, !PT ;  /* 0x000000030a0a7212 */ /* 0x000fce00078e3cff */
.L_x_19:
[----:B------:R-:W-:Y:S01]  /*1770*/  UMOV UR4, 0x400 ;  /* 0x0000040000047882 */ /* 0x000fe20000000000 */
[----:B------:R-:W-:Y:S01]  /*1780*/  SHF.L.U32 R2, R15, 0x1f, RZ ;  /* 0x0000001f0f027819 */ /* 0x000fe200000006ff */
[----:B-1----:R-:W-:Y:S01]  /*1790*/  ULEA UR4, UR37, UR4, 0x18 ;  /* 0x0000000425047291 */ /* 0x002fe2000f8ec0ff */
[----:B------:R-:W-:Y:S01]  /*17a0*/  R2UR UR34, R21 ;  /* 0x00000000152272ca */ /* 0x000fe200000e0000 */
[----:B------:R-:W-:Y:S01]  /*17b0*/  UISETP.GE.U32.AND UP0, UPT, UR13, 0x3f, UPT ;  /* 0x0000003f0d00788c */ /* 0x000fe2000bf06070 */
[----:B------:R-:W-:Y:S01]  /*17c0*/  R2UR UR18, R20 ;  /* 0x00000000141272ca */ /* 0x000fe200000e0000 */
[----:B------:R-:W-:Y:S01]  /*17d0*/  ULEA UR8, UR6, UR4, 0x3 ;  /* 0x0000000406087291 */ /* 0x000fe2000f8e18ff */
[----:B------:R-:W-:-:S08]  /*17e0*/  UMOV UR21, URZ ;  /* 0x000000ff00157c82 */ /* 0x000fd00008000000 */
[----:B------:R1:W2:Y:S01]  /*17f0*/  SYNCS.PHASECHK.TRANS64.TRYWAIT P0, [UR8+0x70], R2 ;  /* 0x00007002ff0075a7 */ /* 0x0002a20008001108 */
[----:B------:R-:W-:Y:S02]  /*1800*/  USHF.L.U32 UR34, UR34, 0x7, URZ ;  /* 0x0000000722227899 */ /* 0x000fe400080006ff */
[----:B------:R-:W-:Y:S01]  /*1810*/  USHF.L.U32 UR18, UR18, 0x8, URZ ;  /* 0x0000000812127899 */ /* 0x000fe200080006ff */
[----:B------:R-:W-:Y:S11]  /*1820*/  BRA.U !UP0, `(.L_x_21) ;  /* 0x0000000108c07547 */ /* 0x000ff6000b800000 */
[----:B------:R-:W-:Y:S01]  /*1830*/  UIADD3 UR10, UPT, UPT, UR18, 0x80, URZ ;  /* 0x00000080120a7890 */ /* 0x000fe2000fffe0ff */
[----:B------:R-:W-:Y:S01]  /*1840*/  UMOV UR24, URZ ;  /* 0x000000ff00187c82 */ /* 0x000fe20008000000 */
[----:B------:R-:W-:-:S10]  /*1850*/  UMOV UR25, UR6 ;  /* 0x0000000600197c82 */ /* 0x000fd40008000000 */
.L_x_26:
[----:B-1----:R-:W-:Y:S01]  /*1860*/  ULEA UR33, UR25, UR4, 0x3 ;  /* 0x0000000419217291 */ /* 0x002fe2000f8e18ff */
[----:B--2---:R-:W-:Y:S01]  /*1870*/  @!P5 MOV R3, 0x3000 ;  /* 0x000030000003d802 */ /* 0x004fe20000000f00 */
[----:B--2---:R-:W-:Y:S10]  /*1880*/  @P0 BRA `(.L_x_22) ;  /* 0x00000000000c0947 */ /* 0x004ff40003800000 */
[----:B------:R-:W-:-:S04]  /*1890*/  SHF.L.U32 R5, R15, 0x1f, RZ ;  /* 0x0000001f0f057819 */ /* 0x000fc800000006ff */
[----:B------:R-:W2:Y:S02]  /*18a0*/  SYNCS.PHASECHK.TRANS64.TRYWAIT P0, [UR33+0x70], R5 ;  /* 0x00007005ff0075a7 */ /* 0x000ea40008001121 */
[----:B--2---:R-:W-:Y:S05]  /*18b0*/  @!P0 BRA `(.L_x_23) ;  /* 0x0000009c00788947 */ /* 0x004fea0003800000 */
.L_x_22:
[----:B------:R2:W-:Y:S01]  /*18c0*/  @!P5 SYNCS.ARRIVE.TRANS64 RZ, [UR33], R3 ;  /* 0x00000003ffffd9a7 */ /* 0x0005e20008000021 */
[----:B------:R-:W-:Y:S04]  /*18d0*/  BSSY.RECONVERGENT B0, `(.L_x_24) ;  /* 0x0000003000007945 */ /* 0x000fe80003800200 */
[----:B------:R-:W-:Y:S05]  /*18e0*/  @P4 BRA `(.L_x_25) ;  /* 0x0000000000044947 */ /* 0x000fea0003800000 */
[----:B------:R-:W-:Y:S05]  /*18f0*/  BPT.TRAP 0x1 ;  /* 0x000000040000795c */ /* 0x000fea0000300000 */
.L_x_25:
[----:B------:R-:W-:Y:S05]  /*1900*/  BSYNC.RECONVERGENT B0 ;  /* 0x0000000000007941 */ /* 0x000fea0003800200 */
.L_x_24:
[----:B------:R-:W-:Y:S02]  /*1910*/  UIADD3 UR6, UPT, UPT, UR25, 0x1, URZ ;  /* 0x0000000119067890 */ /* 0x000fe4000fffe0ff */
[----:B------:R-:W-:Y:S02]  /*1920*/  ULEA UR32, UR25, UR4, 0xc ;  /* 0x0000000419207291 */ /* 0x000fe4000f8e60ff */
[----:B------:R-:W-:Y:S02]  /*1930*/  UISETP.NE.AND UP0, UPT, UR6, 0xe, UPT ;  /* 0x0000000e0600788c */ /* 0x000fe4000bf05270 */
[----:B------:R-:W-:Y:S02]  /*1940*/  UIADD3 UR30, UP1, UPT, UR22, 0x80, URZ ;  /* 0x00000080161e7890 */ /* 0x000fe4000ff3e0ff */
[----:B------:R-:W-:Y:S02]  /*1950*/  USEL UR9, URZ, 0x1, UP0 ;  /* 0x00000001ff097887 */ /* 0x000fe40008000000 */
[----:B------:R-:W-:-:S02]  /*1960*/  USEL UR6, UR6, URZ, UP0 ;  /* 0x000000ff06067287 */ /* 0x000fc40008000000 */
[----:B------:R-:W-:Y:S02]  /*1970*/  UIADD3 UR28, UP0, UPT, UR22, 0x180, URZ ;  /* 0x00000180161c7890 */ /* 0x000fe4000ff1e0ff */
[----:B------:R-:W-:Y:S01]  /*1980*/  ULEA UR8, UR6, UR4, 0x3 ;  /* 0x0000000406087291 */ /* 0x000fe2000f8e18ff */
[----:B------:R-:W-:Y:S01]  /*1990*/  LOP3.LUT R15, R15, UR9, RZ, 0x3c, !PT ;  /* 0x000000090f0f7c12 */ /* 0x000fe2000f8e3cff */
[----:B------:R-:W-:Y:S02]  /*19a0*/  USHF.L.U32 UR35, UR24, 0x5, URZ ;  /* 0x0000000518237899 */ /* 0x000fe400080006ff */
[----:B------:R-:W-:Y:S01]  /*19b0*/  UIADD3.X UR31, UPT, UPT, URZ, UR23, URZ, UP1, !UPT ;  /* 0x00000017ff1f7290 */ /* 0x000fe20008ffe4ff */
[----:B-1----:R-:W-:Y:S01]  /*19c0*/  SHF.L.U32 R2, R15, 0x1f, RZ ;  /* 0x0000001f0f027819 */ /* 0x002fe200000006ff */
[----:B------:R-:W-:Y:S02]  /*19d0*/  UIADD3 UR32, UPT, UPT, UR32, 0xc400, URZ ;  /* 0x0000c40020207890 */ /* 0x000fe4000fffe0ff */
[----:B------:R-:W-:Y:S01]  /*19e0*/  UIADD3.X UR29, UPT, UPT, URZ, UR23, URZ, UP0, !UPT ;  /* 0x00000017ff1d7290 */ /* 0x000fe200087fe4ff */
[----:B------:R1:W1:Y:S01]  /*19f0*/  SYNCS.PHASECHK.TRANS64.TRYWAIT P0, [UR8+0x70], R2 ;  /* 0x00007002ff0075a7 */ /* 0x0002620008001108 */
[----:B------:R-:W-:Y:S01]  /*1a00*/  ULEA UR8, UR25, UR4, 0xd ;  /* 0x0000000419087291 */ /* 0x000fe2000f8e68ff */
[----:B------:R-:W-:Y:S01]  /*1a10*/  UMOV UR26, 0x0 ;  /* 0x00000000001a7882 */ /* 0x000fe20000000000 */
[----:B------:R-:W-:-:S02]  /*1a20*/  UMOV UR27, 0x10000000 ;  /* 0x10000000001b7882 */ /* 0x000fc40000000000 */
[----:B------:R-:W-:Y:S01]  /*1a30*/  UIADD3 UR16, UPT, UPT, UR8, 0x1a400, URZ ;  /* 0x0001a40008107890 */ /* 0x000fe2000fffe0ff */
[----:B------:R1:W-:Y:S01]  /*1a40*/  UTMALDG.3D [UR32], [UR30], desc[UR26] ;  /* 0x00001a201e0075b4 */ /* 0x0003e20008011000 */
[----:B------:R-:W-:Y:S01]  /*1a50*/  UIADD3 UR8, UPT, UPT, UR8, 0x1b400, URZ ;  /* 0x0001b40008087890 */ /* 0x000fe2000fffe0ff */
[----:B------:R-:W-:Y:S01]  /*1a60*/  UMOV UR17, UR33 ;  /* 0x0000002100117c82 */ /* 0x000fe20008000000 */
[----:B------:R-:W-:Y:S01]  /*1a70*/  UMOV UR20, UR36 ;  /* 0x0000002400147c82 */ /* 0x000fe20008000000 */
[----:B------:R-:W-:Y:S01]  /*1a80*/  UMOV UR19, UR35 ;  /* 0x0000002300137c82 */ /* 0x000fe20008000000 */
[----:B------:R-:W-:Y:S01]  /*1a90*/  UMOV UR12, UR36 ;  /* 0x00000024000c7c82 */ /* 0x000fe20008000000 */
[----:B------:R-:W-:Y:S01]  /*1aa0*/  UMOV UR9, UR33 ;  /* 0x0000002100097c82 */ /* 0x000fe20008000000 */
[----:B------:R-:W-:Y:S01]  /*1ab0*/  UMOV UR11, UR35 ;  /* 0x00000023000b7c82 */ /* 0x000fe20008000000 */
[----:B------:R1:W-:Y:S01]  /*1ac0*/  UTMALDG.3D [UR16], [UR28], desc[UR26] ;  /* 0x00001a101c0075b4 */ /* 0x0003e20008011000 */
[----:B------:R-:W-:Y:S01]  /*1ad0*/  UIADD3 UR24, UPT, UPT, UR24, 0x1, URZ ;  /* 0x0000000118187890 */ /* 0x000fe2000fffe0ff */
[----:B------:R-:W-:Y:S01]  /*1ae0*/  UMOV UR21, UR5 ;  /* 0x0000000500157c82 */ /* 0x000fe20008000000 */
[----:B------:R-:W-:-:S02]  /*1af0*/  UMOV UR25, UR6 ;  /* 0x0000000600197c82 */ /* 0x000fc40008000000 */
[----:B------:R-:W-:Y:S01]  /*1b00*/  UISETP.NE.AND UP0, UPT, UR24, UR5, UPT ;  /* 0x000000051800728c */ /* 0x000fe2000bf05270 */
[----:B------:R1:W-:Y:S08]  /*1b10*/  UTMALDG.3D [UR8], [UR28], desc[UR26] ;  /* 0x00001a081c0075b4 */ /* 0x0003f00008011000 */
[----:B------:R-:W-:Y:S05]  /*1b20*/  BRA.U UP0, `(.L_x_26) ;  /* 0xfffffffd004c7547 */ /* 0x000fea000b83ffff */
.L_x_21:
[----:B-1----:R-:W-:Y:S01]  /*1b30*/  ULEA UR8, UR6, UR4, 0x3 ;  /* 0x0000000406087291 */ /* 0x002fe2000f8e18ff */
[----:B------:R-:W-:Y:S01]  /*1b40*/  SHF.L.U32 R2, R15, 0x1f, RZ ;  /* 0x0000001f0f027819 */ /* 0x000fe200000006ff */
[----:B------:R-:W-:Y:S01]  /*1b50*/  @!P1 SYNCS.ARRIVE.TRANS64.A1T0 RZ, [UR4+0x128], RZ ;  /* 0x000128ffffff99a7 */ /* 0x000fe20008100004 */
[----:B------:R-:W-:-:S06]  /*1b60*/  UISETP.GT.AND UP0, UPT, UR15, UR14, UPT ;  /* 0x0000000e0f00728c */ /* 0x000fcc000bf04270 */
[----:B--2---:R1:W2:Y:S03]  /*1b70*/  SYNCS.PHASECHK.TRANS64.TRYWAIT P0, [UR8+0x70], R2 ;  /* 0x00007002ff0075a7 */ /* 0x0042a60008001108 */
[----:B------:R-:W-:Y:S05]  /*1b80*/  BRA.U !UP0, `(.L_x_27) ;  /* 0x0000000108c47547 */ /* 0x000fea000b800000 */
[----:B------:R-:W-:Y:S02]  /*1b90*/  UIADD3 UR29, UPT, UPT, UR7, UR21, URZ ;  /* 0x00000015071d7290 */ /* 0x000fe4000fffe0ff */
[----:B------:R-:W-:Y:S01]  /*1ba0*/  UIADD3 UR10, UPT, UPT, UR18, 0x80, URZ ;  /* 0x00000080120a7890 */ /* 0x000fe2000fffe0ff */
[----:B------:R-:W-:-:S11]  /*1bb0*/  UMOV UR35, UR6 ;  /* 0x0000000600237c82 */ /* 0x000fd60008000000 */
.L_x_32:
[----:B-1----:R-:W-:Y:S01]  /*1bc0*/  ULEA UR25, UR35, UR4, 0x3 ;  /* 0x0000000423197291 */ /* 0x002fe2000f8e18ff */
[----:B--2---:R-:W-:Y:S01]  /*1bd0*/  @!P5 MOV R3, 0x3000 ;  /* 0x000030000003d802 */ /* 0x004fe20000000f00 */
[----:B--2---:R-:W-:Y:S10]  /*1be0*/  @P0 BRA `(.L_x_28) ;  /* 0x00000000000c0947 */ /* 0x004ff40003800000 */
[----:B------:R-:W-:-:S04]  /*1bf0*/  SHF.L.U32 R5, R15, 0x1f, RZ ;  /* 0x0000001f0f057819 */ /* 0x000fc800000006ff */
[----:B------:R-:W2:Y:S02]  /*1c00*/  SYNCS.PHASECHK.TRANS64.TRYWAIT P0, [UR25+0x70], R5 ;  /* 0x00007005ff0075a7 */ /* 0x000ea40008001119 */
[----:B--2---:R-:W-:Y:S05]  /*1c10*/  @!P0 BRA `(.L_x_29) ;  /* 0x0000009800b88947 */ /* 0x004fea0003800000 */
.L_x_28:
[----:B------:R2:W-:Y:S01]  /*1c20*/  @!P5 SYNCS.ARRIVE.TRANS64 RZ, [UR25], R3 ;  /* 0x00000003ffffd9a7 */ /* 0x0005e20008000019 */
[----:B------:R-:W-:Y:S04]  /*1c30*/  BSSY.RECONVERGENT B0, `(.L_x_30) ;  /* 0x0000003000007945 */ /* 0x000fe80003800200 */
[----:B------:R-:W-:Y:S05]  /*1c40*/  @P4 BRA `(.L_x_31) ;  /* 0x0000000000044947 */ /* 0x000fea0003800000 */
[----:B------:R-:W-:Y:S05]  /*1c50*/  BPT.TRAP 0x1 ;  /* 0x000000040000795c */ /* 0x000fea0000300000 */
.L_x_31:
[----:B------:R-:W-:Y:S05]  /*1c60*/  BSYNC.RECONVERGENT B0 ;  /* 0x0000000000007941 */ /* 0x000fea0003800200 */
.L_x_30:
        /* <DEDUP_REMOVED lines=10> */
[----:B------:R-:W-:Y:S01]  /*1d10*/  UIADD3 UR24, UPT, UPT, UR24, 0xc400, URZ ;  /* 0x0000c40018187890 */ /* 0x000fe2000fffe0ff */
[----:B-1----:R-:W-:Y:S01]  /*1d20*/  SHF.L.U32 R2, R15, 0x1f, RZ ;  /* 0x0000001f0f027819 */ /* 0x002fe200000006ff */
[----:B------:R-:W-:Y:S02]  /*1d30*/  UIADD3.X UR39, UPT, UPT, URZ, UR23, URZ, UP1, !UPT ;  /* 0x00000017ff277290 */ /* 0x000fe40008ffe4ff */
[----:B------:R-:W-:Y:S01]  /*1d40*/  UIADD3.X UR33, UPT, UPT, URZ, UR23, URZ, UP0, !UPT ;  /* 0x00000017ff217290 */ /* 0x000fe200087fe4ff */
[----:B------:R1:W1:Y:S01]  /*1d50*/  SYNCS.PHASECHK.TRANS64.TRYWAIT P0, [UR8+0x70], R2 ;  /* 0x00007002ff0075a7 */ /* 0x0002620008001108 */
[----:B------:R-:W-:Y:S01]  /*1d60*/  ULEA UR8, UR35, UR4, 0xd ;  /* 0x0000000423087291 */ /* 0x000fe2000f8e68ff */
[----:B------:R-:W-:Y:S01]  /*1d70*/  UMOV UR30, 0x0 ;  /* 0x00000000001e7882 */ /* 0x000fe20000000000 */
[----:B------:R-:W-:-:S02]  /*1d80*/  UMOV UR31, 0x10000000 ;  /* 0x10000000001f7882 */ /* 0x000fc40000000000 */
[----:B------:R-:W-:Y:S02]  /*1d90*/  UIADD3 UR16, UPT, UPT, UR8, 0x1a400, URZ ;  /* 0x0001a40008107890 */ /* 0x000fe4000fffe0ff */
[----:B------:R-:W-:Y:S01]  /*1da0*/  UIADD3 UR8, UPT, UPT, UR8, 0x1b400, URZ ;  /* 0x0001b40008087890 */ /* 0x000fe2000fffe0ff */
[----:B------:R-:W-:Y:S01]  /*1db0*/  UMOV UR26, UR34 ;  /* 0x00000022001a7c82 */ /* 0x000fe20008000000 */
[----:B------:R-:W-:Y:S01]  /*1dc0*/  UMOV UR28, UR36 ;  /* 0x00000024001c7c82 */ /* 0x000fe20008000000 */
[----:B------:R-:W-:Y:S01]  /*1dd0*/  UMOV UR17, UR25 ;  /* 0x0000001900117c82 */ /* 0x000fe20008000000 */
[----:B------:R-:W-:Y:S01]  /*1de0*/  UMOV UR20, UR36 ;  /* 0x0000002400147c82 */ /* 0x000fe20008000000 */
[----:B------:R-:W-:Y:S01]  /*1df0*/  UMOV UR19, UR27 ;  /* 0x0000001b00137c82 */ /* 0x000fe20008000000 */
[----:B------:R-:W-:Y:S01]  /*1e00*/  UMOV UR12, UR36 ;  /* 0x00000024000c7c82 */ /* 0x000fe20008000000 */
[----:B------:R-:W-:Y:S01]  /*1e10*/  UMOV UR9, UR25 ;  /* 0x0000001900097c82 */ /* 0x000fe20008000000 */
[----:B------:R1:W-:Y:S01]  /*1e20*/  UTMALDG.3D [UR24], [UR38], desc[UR30] ;  /* 0x00001e18260075b4 */ /* 0x0003e20008011000 */
[----:B------:R-:W-:Y:S01]  /*1e30*/  UMOV UR11, UR27 ;  /* 0x0000001b000b7c82 */ /* 0x000fe20008000000 */
[----:B------:R-:W-:Y:S01]  /*1e40*/  UIADD3 UR21, UPT, UPT, UR21, 0x1, URZ ;  /* 0x0000000115157890 */ /* 0x000fe2000fffe0ff */
[----:B------:R-:W-:-:S03]  /*1e50*/  UMOV UR35, UR6 ;  /* 0x0000000600237c82 */ /* 0x000fc60008000000 */
[----:B------:R-:W-:Y:S01]  /*1e60*/  UISETP.NE.AND UP0, UPT, UR21, UR29, UPT ;  /* 0x0000001d1500728c */ /* 0x000fe2000bf05270 */
[----:B------:R1:W-:Y:S01]  /*1e70*/  UTMALDG.3D [UR16], [UR32], desc[UR30] ;  /* 0x00001e10200075b4 */ /* 0x0003e20008011000 */
[----:B------:R1:W-:Y:S07]  /*1e80*/  UTMALDG.3D [UR8], [UR32], desc[UR30] ;  /* 0x00001e08200075b4 */ /* 0x0003ee0008011000 */
[----:B------:R-:W-:Y:S05]  /*1e90*/  BRA.U UP0, `(.L_x_32) ;  /* 0xfffffffd00487547 */ /* 0x000fea000b83ffff */
.L_x_27:
[C---:B-1----:R-:W-:Y:S01]  /*1ea0*/  LEA R2, R14.reuse, UR4, 0x3 ;  /* 0x000000040e027c11 */ /* 0x042fe2000f8e18ff */
[----:B------:R-:W-:Y:S01]  /*1eb0*/  NOP ;  /* 0x0000000000007918 */ /* 0x000fe20000000000 */
[----:B--2---:R-:W-:Y:S02]  /*1ec0*/  SHF.L.U32 R3, R13, 0x1f, RZ ;  /* 0x0000001f0d037819 */ /* 0x004fe400000006ff */
[----:B------:R-:W-:Y:S02]  /*1ed0*/  LEA R4, R14, UR4, 0x4 ;  /* 0x000000040e047c11 */ /* 0x000fe4000f8e20ff */
[----:B------:R-:W1:Y:S02]  /*1ee0*/  SYNCS.PHASECHK.TRANS64.TRYWAIT P0, [R2+URZ+0x130], R3 ;  /* 0x00013003020075a7 */ /* 0x000e6400080011ff */
[----:B-1----:R-:W-:Y:S05]  /*1ef0*/  @!P0 BRA `(.L_x_33) ;  /* 0x0000009800188947 */ /* 0x002fea0003800000 */
.L_x_140:
[----:B------:R-:W2:Y:S01]  /*1f00*/  LDS.128 R4, [R4+0x1a0] ;  /* 0x0001a00004047984 */ /* 0x000ea20000000c00 */
[----:B---3--:R-:W-:Y:S01]  /*1f10*/  ISETP.GE.AND P0, PT, R72, 0x1, PT ;  /* 0x000000014800780c */ /* 0x008fe20003f06270 */
[----:B-1----:R-:W-:Y:S01]  /*1f20*/  VIADD R2, R2, 0x140 ;  /* 0x0000014002027836 */ /* 0x002fe20000000000 */
[----:B------:R-:W-:Y:S01]  /*1f30*/  @!PT LDS RZ, [RZ] ;  /* 0x00000000fffff984 */ /* 0x000fe20000000800 */
[----:B------:R-:W-:Y:S01]  /*1f40*/  @!PT LDS RZ, [RZ] ;  /* 0x00000000fffff984 */ /* 0x000fe20000000800 */
[----:B------:R-:W-:Y:S01]  /*1f50*/  @!PT LDS RZ, [RZ] ;  /* 0x00000000fffff984 */ /* 0x000fe20000000800 */
[----:B------:R-:W-:Y:S01]  /*1f60*/  @!PT LDS RZ, [RZ] ;  /* 0x00000000fffff984 */ /* 0x000fe20000000800 */
[----:B------:R1:W-:Y:S06]  /*1f70*/  MEMBAR.ALL.CTA ;  /* 0x0000000000007992 */ /* 0x0003ec0000008000 */
[----:B-1----:R-:W1:Y:S01]  /*1f80*/  FENCE.VIEW.ASYNC.S ;  /* 0x00000000000073c6 */ /* 0x002e620000000000 */
[----:B------:R-:W-:-:S04]  /*1f90*/  PRMT R2, RZ, 0x654, R2 ;  /* 0x00000654ff027816 */ /* 0x000fc80000000002 */
[----:B-1----:R1:W-:Y:S01]  /*1fa0*/  SYNCS.ARRIVE.TRANS64.RED.A1T0 RZ, [R2+URZ], RZ ;  /* 0x000000ff02ff79a7 */ /* 0x0023e200081004ff */
[----:B--2---:R-:W-:-:S13]  /*1fb0*/  LOP3.LUT P2, RZ, R6, 0x1, RZ, 0xc0, !PT ;  /* 0x0000000106ff7812 */ /* 0x004fda000784c0ff */
[----:B------:R-:W-:Y:S01]  /*1fc0*/  @P2 SHF.R.U32.HI R3, RZ, 0x10, R5 ;  /* 0x00000010ff032819 */ /* 0x000fe20000011605 */
[----:B------:R-:W-:Y:S01]  /*1fd0*/  VOTEU.ANY UP0, P2 ;  /* 0x0000000000ff7886 */ /* 0x000fe20001000100 */
[----:B------:R-:W-:Y:S02]  /*1fe0*/  @P2 MOV R11, R4 ;  /* 0x00000004000b2202 */ /* 0x000fe40000000f00 */
[----:B------:R-:W-:Y:S02]  /*1ff0*/  @P2 R2UR.BROADCAST UR8, R3 ;  /* 0x00000000030822ca */ /* 0x000fe400008e0000 */
[----:B------:R-:W-:-:S11]  /*2000*/  @P2 LOP3.LUT R8, R5, 0xffff, RZ, 0xc0, !PT ;  /* 0x0000ffff05082812 */ /* 0x000fd600078ec0ff */
[----:B------:R-:W-:Y:S01]  /*2010*/  @UP0 UMOV UR36, UR8 ;  /* 0x0000000800240c82 */ /* 0x000fe20008000000 */
[----:B-1----:R-:W-:Y:S05]  /*2020*/  @!P0 BRA `(.L_x_34) ;  /* 0x0000000000b88947 */ /* 0x002fea0003800000 */
[----:B------:R-:W4:Y:S01]  /*2030*/  LDC.64 R4, c[0x0][0xb18] ;  /* 0x0002c600ff047b82 */ /* 0x000f220000000a00 */
[----:B------:R-:W-:-:S07]  /*2040*/  ISETP.NE.AND P3, PT, R72, 0x1, PT ;  /* 0x000000014800780c */ /* 0x000fce0003f65270 */
[----:B------:R-:W1:Y:S08]  /*2050*/  LDC.64 R6, c[0x0][0xb10] ;  /* 0x0002c400ff067b82 */ /* 0x000e700000000a00 */
[----:B------:R-:W2:Y:S08]  /*2060*/  LDC R16, c[0x0][0xb20] ;  /* 0x0002c800ff107b82 */ /* 0x000eb00000000800 */
[----:B------:R-:W3:Y:S01]  /*2070*/  LDC R18, c[0x0][0xb0c] ;  /* 0x0002c300ff127b82 */ /* 0x000ee20000000800 */
[----:B----4-:R-:W-:Y:S01]  /*2080*/  IMAD.HI.U32 R17, R0, R5, RZ ;  /* 0x0000000500117227 */ /* 0x010fe200078e00ff */
[----:B------:R-:W-:-:S03]  /*2090*/  ISETP.NE.AND P0, PT, R4, 0x1, PT ;  /* 0x000000010400780c */ /* 0x000fc60003f05270 */
[----:B------:R-:W-:-:S03]  /*20a0*/  IMAD.HI.U32 R5, R8, R5, RZ ;  /* 0x0000000508057227 */ /* 0x000fc600078e00ff */
[----:B------:R-:W4:Y:S01]  /*20b0*/  LDC.64 R2, c[0x0][0xb28] ;  /* 0x0002ca00ff027b82 */ /* 0x000f220000000a00 */
[----:B-1----:R-:W-:-:S04]  /*20c0*/  IMAD.HI.U32 R20, R9, R6, RZ ;  /* 0x0000000609147227 */ /* 0x002fc800078e00ff */
[----:B------:R-:W-:Y:S01]  /*20d0*/  IMAD.HI.U32 R22, R11, R6, RZ ;  /* 0x000000060b167227 */ /* 0x000fe200078e00ff */
[----:B------:R-:W-:Y:S02]  /*20e0*/  SHF.R.U32.HI R20, RZ, R7, R20 ;  /* 0x00000007ff147219 */ /* 0x000fe40000011614 */
[-C--:B--2---:R-:W-:Y:S02]  /*20f0*/  SHF.R.U32.HI R17, RZ, R16.reuse, R17 ;  /* 0x00000010ff117219 */ /* 0x084fe40000011611 */
[----:B------:R-:W-:Y:S02]  /*2100*/  SHF.R.U32.HI R5, RZ, R16, R5 ;  /* 0x00000010ff057219 */ /* 0x000fe40000011605 */
[----:B------:R-:W-:Y:S02]  /*2110*/  SEL R17, R0, R17, !P0 ;  /* 0x0000001100117207 */ /* 0x000fe40004000000 */
[----:B------:R-:W-:Y:S02]  /*2120*/  SHF.R.U32.HI R22, RZ, R7, R22 ;  /* 0x00000007ff167219 */ /* 0x000fe40000011616 */
[----:B---3--:R-:W-:-:S02]  /*2130*/  ISETP.NE.AND P1, PT, R18, 0x1, PT ;  /* 0x000000011200780c */ /* 0x008fc40003f25270 */
[----:B------:R-:W-:Y:S02]  /*2140*/  SEL R5, R8, R5, !P0 ;  /* 0x0000000508057207 */ /* 0x000fe40004000000 */
[----:B------:R-:W-:Y:S02]  /*2150*/  SEL R19, R9, R20, !P1 ;  /* 0x0000001409137207 */ /* 0x000fe40004800000 */
[----:B------:R-:W-:Y:S01]  /*2160*/  SEL R7, R11, R22, !P1 ;  /* 0x000000160b077207 */ /* 0x000fe20004800000 */
[----:B----4-:R-:W-:-:S04]  /*2170*/  IMAD.HI.U32 R20, R17, R2, RZ ;  /* 0x0000000211147227 */ /* 0x010fc800078e00ff */
[----:B------:R-:W-:Y:S01]  /*2180*/  IMAD.HI.U32 R6, R19, R2, RZ ;  /* 0x0000000213067227 */ /* 0x000fe200078e00ff */
[----:B------:R-:W-:-:S04]  /*2190*/  @P3 SHF.R.U32.HI R17, RZ, R3, R20 ;  /* 0x00000003ff113219 */ /* 0x000fc80000011614 */
[----:B------:R-:W-:Y:S01]  /*21a0*/  @P3 SHF.R.U32.HI R19, RZ, R3, R6 ;  /* 0x00000003ff133219 */ /* 0x000fe20000011606 */
[----:B------:R-:W-:-:S04]  /*21b0*/  IMAD R17, R72, R17, RZ ;  /* 0x0000001148117224 */ /* 0x000fc800078e02ff */
[----:B------:R-:W-:Y:S01]  /*21c0*/  IMAD R6, R72, R19, RZ ;  /* 0x0000001348067224 */ /* 0x000fe200078e02ff */
[C---:B------:R-:W-:Y:S02]  /*21d0*/  ISETP.GE.AND P0, PT, R5.reuse, R17, PT ;  /* 0x000000110500720c */ /* 0x040fe40003f06270 */
[----:B------:R-:W-:Y:S02]  /*21e0*/  IADD3 R17, PT, PT, -R5, RZ, RZ ;  /* 0x000000ff05117210 */ /* 0x000fe40007ffe1ff */
[----:B------:R-:W-:Y:S01]  /*21f0*/  ISETP.GE.OR P0, PT, R7, R6, P0 ;  /* 0x000000060700720c */ /* 0x000fe20000706670 */
[----:B------:R-:W-:-:S04]  /*2200*/  IMAD.HI.U32 R6, R5, R2, RZ ;  /* 0x0000000205067227 */ /* 0x000fc800078e00ff */
[----:B------:R-:W-:Y:S01]  /*2210*/  IMAD R8, R4, R17, R8 ;  /* 0x0000001104087224 */ /* 0x000fe200078e0208 */
[----:B------:R-:W-:-:S04]  /*2220*/  SHF.R.U32.HI R6, RZ, R3, R6 ;  /* 0x00000003ff067219 */ /* 0x000fc80000011606 */
[----:B------:R-:W-:-:S03]  /*2230*/  SEL R6, R5, R6, !P3 ;  /* 0x0000000605067207 */ /* 0x000fc60005800000 */
[----:B------:R-:W-:-:S04]  /*2240*/  @!P0 IMAD.HI.U32 R16, R7, R2, RZ ;  /* 0x0000000207108227 */ /* 0x000fc800078e00ff */
[----:B------:R-:W-:Y:S01]  /*2250*/  IMAD.MOV R2, RZ, RZ, -R6 ;  /* 0x000000ffff027224 */ /* 0x000fe200078e0a06 */
[----:B------:R-:W-:-:S03]  /*2260*/  @!P0 SHF.R.U32.HI R16, RZ, R3, R16 ;  /* 0x00000003ff108219 */ /* 0x000fc60000011610 */
[----:B------:R-:W-:Y:S01]  /*2270*/  IMAD R2, R72, R2, R5 ;  /* 0x0000000248027224 */ /* 0x000fe200078e0205 */
        /* <DEDUP_REMOVED lines=9> */
.L_x_34:
[----:B------:R-:W1:Y:S02]  /*2310*/  LDCU UR8, c[0x0][0xb30] ;  /* 0x00016600ff0877ac */ /* 0x000e640008000800 */
[----:B-1----:R-:W-:-:S09]  /*2320*/  UISETP.NE.AND UP0, UPT, UR8, 0x1, UPT ;  /* 0x000000010800788c */ /* 0x002fd2000bf05270 */
[----:B------:R-:W-:Y:S05]  /*2330*/  BRA.U UP0, `(.L_x_35) ;  /* 0x0000000100407547 */ /* 0x000fea000b800000 */
[----:B------:R-:W1:Y:S08]  /*2340*/  LDC.64 R4, c[0x0][0xb10] ;  /* 0x0002c400ff047b82 */ /* 0x000e700000000a00 */
[----:B------:R-:W2:Y:S08]  /*2350*/  LDC.64 R2, c[0x0][0xb18] ;  /* 0x0002c600ff027b82 */ /* 0x000eb00000000a00 */
[----:B------:R-:W3:Y:S08]  /*2360*/  LDC R6, c[0x0][0xb20] ;  /* 0x0002c800ff067b82 */ /* 0x000ef00000000800 */
[----:B------:R-:W4:Y:S01]  /*2370*/  LDC R16, c[0x0][0xb0c] ;  /* 0x0002c300ff107b82 */ /* 0x000f220000000800 */
[----:B-1----:R-:W-:-:S05]  /*2380*/  IMAD.HI.U32 R4, R11, R4, RZ ;  /* 0x000000040b047227 */ /* 0x002fca00078e00ff */
[----:B------:R-:W-:Y:S01]  /*2390*/  SHF.R.U32.HI R4, RZ, R5, R4 ;  /* 0x00000005ff047219 */ /* 0x000fe20000011604 */
[----:B--2---:R-:W-:Y:S01]  /*23a0*/  IMAD.HI.U32 R3, R8, R3, RZ ;  /* 0x0000000308037227 */ /* 0x004fe200078e00ff */
[----:B------:R-:W-:-:S04]  /*23b0*/  ISETP.NE.AND P0, PT, R2, 0x1, PT ;  /* 0x000000010200780c */ /* 0x000fc80003f05270 */
[----:B---3--:R-:W-:-:S04]  /*23c0*/  SHF.R.U32.HI R3, RZ, R6, R3 ;  /* 0x00000006ff037219 */ /* 0x008fc80000011603 */
[----:B------:R-:W-:Y:S02]  /*23d0*/  SEL R3, R8, R3, !P0 ;  /* 0x0000000308037207 */ /* 0x000fe40004000000 */
[----:B----4-:R-:W-:-:S04]  /*23e0*/  ISETP.NE.AND P1, PT, R16, 0x1, PT ;  /* 0x000000011000780c */ /* 0x010fc80003f25270 */
[----:B------:R-:W-:-:S05]  /*23f0*/  SEL R4, R11, R4, !P1 ;  /* 0x000000040b047207 */ /* 0x000fca0004800000 */
[----:B------:R-:W-:Y:S02]  /*2400*/  IMAD.IADD R5, R3, 0x1, -R4 ;  /* 0x0000000103057824 */ /* 0x000fe400078e0a04 */
[----:B------:R-:W-:Y:S02]  /*2410*/  IMAD.IADD R3, R4, 0x1, -R3 ;  /* 0x0000000104037824 */ /* 0x000fe400078e0a03 */
[----:B------:R-:W-:Y:S02]  /*2420*/  IMAD R11, R5, R16, R11 ;  /* 0x00000010050b7224 */ /* 0x000fe400078e020b */
[----:B------:R-:W-:-:S07]  /*2430*/  IMAD R8, R3, R2, R8 ;  /* 0x0000000203087224 */ /* 0x000fce00078e0208 */
.L_x_35:
[----:B------:R-:W-:Y:S01]  /*2440*/  VIADD R14, R14, 0x1 ;  /* 0x000000010e0e7836 */ /* 0x000fe20000000000 */
[----:B------:R-:W-:Y:S01]  /*2450*/  PLOP3.LUT P1, PT, PT, PT, PT, 0x80, 0x8 ;  /* 0x000000000008781c */ /* 0x000fe20003f2f070 */
[----:B------:R-:W-:Y:S02]  /*2460*/  IMAD.IADD R21, R11, 0x1, R170 ;  /* 0x000000010b157824 */ /* 0x000fe400078e02aa */
[----:B------:R-:W-:Y:S01]  /*2470*/  IMAD.IADD R20, R8, 0x1, R147 ;  /* 0x0000000108147824 */ /* 0x000fe200078e0293 */
[----:B------:R-:W-:-:S04]  /*2480*/  ISETP.NE.AND P0, PT, R14, 0x2, PT ;  /* 0x000000020e00780c */ /* 0x000fc80003f05270 */
[----:B------:R-:W-:Y:S02]  /*2490*/  SEL R2, RZ, 0x1, P0 ;  /* 0x00000001ff027807 */ /* 0x000fe40000000000 */
[----:B------:R-:W-:Y:S02]  /*24a0*/  SEL R14, R14, RZ, P0 ;  /* 0x000000ff0e0e7207 */ /* 0x000fe40000000000 */
[----:B------:R-:W-:Y:S01]  /*24b0*/  LOP3.LUT R13, R13, R2, RZ, 0x3c, !PT ;  /* 0x000000020d0d7212 */ /* 0x000fe200078e3cff */
[----:B------:R-:W-:Y:S06]  /*24c0*/  @P2 BRA `(.L_x_36) ;  /* 0xfffffff000682947 */ /* 0x000fec000383ffff */
[----:B------:R-:W-:Y:S01]  /*24d0*/  UIADD3 UR4, UPT, UPT, UR4, 0x70, URZ ;  /* 0x0000007004047890 */ /* 0x000fe2000fffe0ff */
[----:B------:R-:W-:-:S03]  /*24e0*/  SHF.L.U32 R3, R15, 0x1f, RZ ;  /* 0x0000001f0f037819 */ /* 0x000fc600000006ff */
[----:B------:R-:W-:-:S09]  /*24f0*/  ULEA UR5, UR6, UR4, 0x3 ;  /* 0x0000000406057291 */ /* 0x000fd2000f8e18ff */
[----:B------:R-:W1:Y:S02]  /*2500*/  SYNCS.PHASECHK.TRANS64.TRYWAIT P0, [UR5], R3 ;  /* 0x00000003ff0075a7 */ /* 0x000e640008001105 */
[----:B-1----:R-:W-:Y:S05]  /*2510*/  @!P0 BRA `(.L_x_37) ;  /* 0x0000009000a48947 */ /* 0x002fea0003800000 */
.L_x_142:
[----:B------:R-:W-:-:S04]  /*2520*/  UIADD3 UR6, UPT, UPT, UR6, 0x1, URZ ;  /* 0x0000000106067890 */ /* 0x000fc8000fffe0ff */
[----:B------:R-:W-:-:S04]  /*2530*/  UISETP.NE.AND UP0, UPT, UR6, 0xe, UPT ;  /* 0x0000000e0600788c */ /* 0x000fc8000bf05270 */
[----:B------:R-:W-:Y:S02]  /*2540*/  USEL UR7, URZ, 0x1, UP0 ;  /* 0x00000001ff077887 */ /* 0x000fe40008000000 */
[----:B------:R-:W-:-:S04]  /*2550*/  USEL UR6, UR6, URZ, UP0 ;  /* 0x000000ff06067287 */ /* 0x000fc80008000000 */
[----:B------:R-:W-:Y:S01]  /*2560*/  ULEA UR5, UR6, UR4, 0x3 ;  /* 0x0000000406057291 */ /* 0x000fe2000f8e18ff */
[----:B------:R-:W-:-:S04]  /*2570*/  LOP3.LUT R2, R15, UR7, RZ, 0x3c, !PT ;  /* 0x000000070f027c12 */ /* 0x000fc8000f8e3cff */
[----:B-1----:R-:W-:-:S04]  /*2580*/  SHF.L.U32 R3, R2, 0x1f, RZ ;  /* 0x0000001f02037819 */ /* 0x002fc800000006ff */
[----:B------:R-:W1:Y:S02]  /*2590*/  SYNCS.PHASECHK.TRANS64.TRYWAIT P0, [UR5], R3 ;  /* 0x00000003ff0075a7 */ /* 0x000e640008001105 */
[----:B-1----:R-:W-:Y:S05]  /*25a0*/  @!P0 BRA `(.L_x_38) ;  /* 0x0000009000988947 */ /* 0x002fea0003800000 */
.L_x_144:
        /* <DEDUP_REMOVED lines=9> */
.L_x_146:
        /* <DEDUP_REMOVED lines=9> */
.L_x_148:
        /* <DEDUP_REMOVED lines=9> */
.L_x_150:
        /* <DEDUP_REMOVED lines=9> */
.L_x_152:
        /* <DEDUP_REMOVED lines=9> */
.L_x_154:
        /* <DEDUP_REMOVED lines=9> */
.L_x_156:
        /* <DEDUP_REMOVED lines=9> */
.L_x_158:
        /* <DEDUP_REMOVED lines=9> */
.L_x_160:
        /* <DEDUP_REMOVED lines=9> */
.L_x_162:
        /* <DEDUP_REMOVED lines=9> */
.L_x_164:
        /* <DEDUP_REMOVED lines=9> */
.L_x_166:
[----:B------:R-:W-:-:S04]  /*2be0*/  UIADD3 UR6, UPT, UPT, UR6, 0x1, URZ ;  /* 0x0000000106067890 */ /* 0x000fc8000fffe0ff */
[----:B------:R-:W-:-:S04]  /*2bf0*/  UISETP.NE.AND UP0, UPT, UR6, 0xe, UPT ;  /* 0x0000000e0600788c */ /* 0x000fc8000bf05270 */
[----:B------:R-:W-:Y:S02]  /*2c00*/  USEL UR5, URZ, 0x1, UP0 ;  /* 0x00000001ff057887 */ /* 0x000fe40008000000 */
[----:B------:R-:W-:-:S04]  /*2c10*/  USEL UR6, UR6, URZ, UP0 ;  /* 0x000000ff06067287 */ /* 0x000fc80008000000 */
[----:B------:R-:W-:Y:S01]  /*2c20*/  ULEA UR6, UR6, UR4, 0x3 ;  /* 0x0000000406067291 */ /* 0x000fe2000f8e18ff */
[----:B-1----:R-:W-:-:S04]  /*2c30*/  LOP3.LUT R3, R2, UR5, RZ, 0x3c, !PT ;  /* 0x0000000502037c12 */ /* 0x002fc8000f8e3cff */
[----:B------:R-:W-:Y:S01]  /*2c40*/  SHF.L.U32 R3, R3, 0x1f, RZ ;  /* 0x0000001f03037819 */ /* 0x000fe200000006ff */
[----:B----4-:R-:W-:-:S07]  /*2c50*/  IMAD.U32 R0, RZ, RZ, UR6 ;  /* 0x00000006ff007e24 */ /* 0x010fce000f8e00ff */
.L_x_50:
[----:B-1----:R1:W2:Y:S02]  /*2c60*/  SYNCS.PHASECHK.TRANS64.TRYWAIT P0, [R0+URZ], R3 ;  /* 0x00000003000075a7 */ /* 0x0022a400080011ff */
[----:B--2---:R-:W-:Y:S05]  /*2c70*/  @!P0 NANOSLEEP.SYNCS 0x989680 ;  /* 0x009896800000895d */ /* 0x004fea0003900000 */
[----:B------:R-:W2:Y:S02]  /*2c80*/  @!P0 SYNCS.PHASECHK.TRANS64 P0, [R0+URZ], R3 ;  /* 0x00000003000085a7 */ /* 0x000ea400080010ff */
[----:B--2---:R-:W-:Y:S05]  /*2c90*/  @P0 EXIT ;  /* 0x000000000000094d */ /* 0x004fea0003800000 */
[----:B------:R-:W-:Y:S05]  /*2ca0*/  BRA `(.L_x_50) ;  /* 0xfffffffc00ec7947 */ /* 0x000fea000383ffff */
.L_x_18:
[----:B------:R-:W-:-:S04]  /*2cb0*/  UISETP.NE.AND UP1, UPT, UR37, URZ, UPT ;  /* 0x000000ff2500728c */ /* 0x000fc8000bf25270 */
[----:B------:R-:W-:-:S09]  /*2cc0*/  UISETP.NE.OR UP1, UPT, UR8, 0x1, UP1 ;  /* 0x000000010800788c */ /* 0x000fd20008f25670 */
[----:B------:R-:W-:Y:S05]  /*2cd0*/  BRA.U UP1, `(.L_x_51) ;  /* 0x0000000501487547 */ /* 0x000fea000b800000 */
[----:B------:R-:W-:Y:S01]  /*2ce0*/  ISETP.NE.AND P2, PT, R2, RZ, PT ;  /* 0x000000ff0200720c */ /* 0x000fe20003f45270 */
[----:B------:R-:W-:Y:S01]  /*2cf0*/  IMAD.MOV.U32 R12, RZ, RZ, 0x1 ;  /* 0x00000001ff0c7424 */ /* 0x000fe200078e00ff */
[----:B------:R-:W-:Y:S02]  /*2d00*/  CS2R R10, SRZ ;  /* 0x00000000000a7805 */ /* 0x000fe4000001ff00 */
[----:B------:R-:W-:Y:S01]  /*2d10*/  CS2R R8, SRZ ;  /* 0x0000000000087805 */ /* 0x000fe2000001ff00 */
[----:B------:R-:W-:Y:S01]  /*2d20*/  UMOV UR4, 0x400 ;  /* 0x0000040000047882 */ /* 0x000fe20000000000 */
[----:B------:R-:W-:Y:S01]  /*2d30*/  UMOV UR6, URZ ;  /* 0x000000ff00067c82 */ /* 0x000fe20008000000 */
[----:B------:R-:W-:-:S12]  /*2d40*/  ULEA UR37, UR37, UR4, 0x18 ;  /* 0x0000000425257291 */ /* 0x000fd8000f8ec0ff */
.L_x_55:
[----:B------:R-:W-:Y:S02]  /*2d50*/  LEA R0, R8, UR37, 0x3 ;  /* 0x0000002508007c11 */ /* 0x000fe4000f8e18ff */
[----:B------:R-:W-:-:S03]  /*2d60*/  SHF.L.U32 R5, R9, 0x1f, RZ ;  /* 0x0000001f09057819 */ /* 0x000fc600000006ff */
[----:B------:R-:W-:Y:S01]  /*2d70*/  VIADD R4, R0, 0x180 ;  /* 0x0000018000047836 */ /* 0x000fe20000000000 */
[----:B------:R-:W1:Y:S02]  /*2d80*/  SYNCS.PHASECHK.TRANS64.TRYWAIT P0, [R0+URZ+0x170], R5 ;  /* 0x00017005000075a7 */ /* 0x000e6400080011ff */
[----:B-1----:R-:W-:Y:S05]  /*2d90*/  @!P0 BRA `(.L_x_52) ;  /* 0x0000008c00bc8947 */ /* 0x002fea0003800000 */
.L_x_167:
[----:B------:R-:W-:Y:S01]  /*2da0*/  ULEA UR5, UR6, UR37, 0x3 ;  /* 0x0000002506057291 */ /* 0x000fe2000f8e18ff */
[----:B------:R-:W-:Y:S02]  /*2db0*/  PRMT R4, RZ, 0x654, R4 ;  /* 0x00000654ff047816 */ /* 0x000fe40000000004 */
[----:B-1----:R-:W-:Y:S01]  /*2dc0*/  SHF.L.U32 R5, R12, 0x1f, RZ ;  /* 0x0000001f0c057819 */ /* 0x002fe200000006ff */
[----:B------:R-:W-:Y:S01]  /*2dd0*/  UIADD3 UR4, UPT, UPT, UR5, 0x130, URZ ;  /* 0x0000013005047890 */ /* 0x000fe2000fffe0ff */
[----:B------:R1:W-:Y:S05]  /*2de0*/  SYNCS.ARRIVE.TRANS64.RED.A1T0 RZ, [R4+URZ], RZ ;  /* 0x000000ff04ff79a7 */ /* 0x0003ea00081004ff */
[----:B------:R-:W-:Y:S01]  /*2df0*/  IMAD.U32 R7, RZ, RZ, UR4 ;  /* 0x00000004ff077e24 */ /* 0x000fe2000f8e00ff */
[----:B------:R-:W2:Y:S04]  /*2e00*/  SYNCS.PHASECHK.TRANS64.TRYWAIT P0, [UR5+0x140], R5 ;  /* 0x00014005ff0075a7 */ /* 0x000ea80008001105 */
[----:B------:R-:W-:Y:S01]  /*2e10*/  PRMT R6, R2, 0x654, R7 ;  /* 0x0000065402067816 */ /* 0x000fe20000000007 */
[----:B-1----:R-:W-:Y:S01]  /*2e20*/  @!P2 IMAD.MOV.U32 R4, RZ, RZ, 0x10 ;  /* 0x00000010ff04a424 */ /* 0x002fe200078e00ff */
[----:B--2---:R-:W-:Y:S06]  /*2e30*/  @!P0 BRA `(.L_x_53) ;  /* 0x0000008c00a88947 */ /* 0x004fec0003800000 */
.L_x_169:
[----:B------:R-:W-:Y:S01]  /*2e40*/  ULEA UR4, UR6, UR37, 0x4 ;  /* 0x0000002506047291 */ /* 0x000fe2000f8e20ff */
[----:B------:R-:W-:Y:S01]  /*2e50*/  SEL R3, R6, R3, !P2 ;  /* 0x0000000306037207 */ /* 0x000fe20005000000 */
[----:B------:R-:W-:Y:S01]  /*2e60*/  UIADD3 UR5, UPT, UPT, UR5, 0x130, URZ ;  /* 0x0000013005057890 */ /* 0x000fe2000fffe0ff */
[----:B-1----:R-:W-:Y:S01]  /*2e70*/  LEA R0, R11, UR37, 0x3 ;  /* 0x000000250b007c11 */ /* 0x002fe2000f8e18ff */
[----:B------:R-:W-:Y:S01]  /*2e80*/  UIADD3 UR4, UPT, UPT, UR4, 0x1a0, URZ ;  /* 0x000001a004047890 */ /* 0x000fe2000fffe0ff */
[----:B------:R-:W-:Y:S01]  /*2e90*/  SHF.L.U32 R5, R10, 0x1f, RZ ;  /* 0x0000001f0a057819 */ /* 0x000fe200000006ff */
[----:B------:R1:W-:Y:S01]  /*2ea0*/  @!P2 SYNCS.ARRIVE.TRANS64.RED RZ, [R3+URZ], R4 ;  /* 0x0000000403ffa9a7 */ /* 0x0003e200080004ff */
[----:B------:R-:W-:Y:S01]  /*2eb0*/  UIADD3 UR6, UPT, UPT, UR6, 0x1, URZ ;  /* 0x0000000106067890 */ /* 0x000fe2000fffe0ff */
[----:B------:R-:W-:-:S03]  /*2ec0*/  VIADD R8, R8, 0x1 ;  /* 0x0000000108087836 */ /* 0x000fc60000000000 */
[----:B------:R-:W-:Y:S02]  /*2ed0*/  UISETP.NE.AND UP0, UPT, UR6, 0x2, UPT ;  /* 0x000000020600788c */ /* 0x000fe4000bf05270 */
[----:B------:R-:W-:Y:S06]  /*2ee0*/  UGETNEXTWORKID.BROADCAST [UR4], [UR5] ;  /* 0x00000000040073ca */ /* 0x000fec0008000100 */
[----:B------:R-:W-:Y:S01]  /*2ef0*/  USEL UR4, URZ, 0x1, UP0 ;  /* 0x00000001ff047887 */ /* 0x000fe20008000000 */
[----:B------:R-:W-:Y:S01]  /*2f00*/  ISETP.NE.AND P0, PT, R8, 0x2, PT ;  /* 0x000000020800780c */ /* 0x000fe20003f05270 */
[----:B------:R-:W-:Y:S01]  /*2f10*/  USEL UR6, UR6, URZ, UP0 ;  /* 0x000000ff06067287 */ /* 0x000fe20008000000 */
[----:B------:R-:W2:Y:S03]  /*2f20*/  SYNCS.PHASECHK.TRANS64.TRYWAIT P1, [R0+URZ+0x130], R5 ;  /* 0x00013005000075a7 */ /* 0x000ea600080211ff */
[----:B------:R-:W-:Y:S01]  /*2f30*/  LOP3.LUT R12, R12, UR4, RZ, 0x3c, !PT ;  /* 0x000000040c0c7c12 */ /* 0x000fe2000f8e3cff */
[----:B-12---:R-:W-:Y:S07]  /*2f40*/  @!P1 BRA `(.L_x_54) ;  /* 0x0000008c007c9947 */ /* 0x006fee0003800000 */
.L_x_170:
[C---:B------:R-:W-:Y:S01]  /*2f50*/  LEA R4, R11.reuse, UR37, 0x4 ;  /* 0x000000250b047c11 */ /* 0x040fe2000f8e20ff */
[----:B-1----:R-:W-:Y:S01]  /*2f60*/  VIADD R0, R0, 0x140 ;  /* 0x0000014000007836 */ /* 0x002fe20000000000 */
[----:B------:R-:W-:Y:S01]  /*2f70*/  SEL R8, R8, RZ, P0 ;  /* 0x000000ff08087207 */ /* 0x000fe20000000000 */
[----:B------:R-:W-:-:S03]  /*2f80*/  VIADD R11, R11, 0x1 ;  /* 0x000000010b0b7836 */ /* 0x000fc60000000000 */
[----:B------:R-:W1:Y:S01]  /*2f90*/  LDS.128 R4, [R4+0x1a0] ;  /* 0x0001a00004047984 */ /* 0x000e620000000c00 */
[----:B------:R-:W-:Y:S02]  /*2fa0*/  PRMT R0, RZ, 0x654, R0 ;  /* 0x00000654ff007816 */ /* 0x000fe40000000000 */
[C---:B------:R-:W-:Y:S01]  /*2fb0*/  ISETP.NE.AND P1, PT, R11.reuse, 0x2, PT ;  /* 0x000000020b00780c */ /* 0x040fe20003f25270 */
[----:B------:R-:W-:Y:S01]  /*2fc0*/  @!PT LDS RZ, [RZ] ;  /* 0x00000000fffff984 */ /* 0x000fe20000000800 */
[----:B------:R-:W-:Y:S01]  /*2fd0*/  @!PT LDS RZ, [RZ] ;  /* 0x00000000fffff984 */ /* 0x000fe20000000800 */
[----:B------:R-:W-:Y:S01]  /*2fe0*/  @!PT LDS RZ, [RZ] ;  /* 0x00000000fffff984 */ /* 0x000fe20000000800 */
[----:B------:R-:W-:Y:S01]  /*2ff0*/  @!PT LDS RZ, [RZ] ;  /* 0x00000000fffff984 */ /* 0x000fe20000000800 */
[----:B------:R2:W-:Y:S06]  /*3000*/  MEMBAR.ALL.CTA ;  /* 0x0000000000007992 */ /* 0x0005ec0000008000 */
[----:B--2---:R-:W2:Y:S01]  /*3010*/  FENCE.VIEW.ASYNC.S ;  /* 0x00000000000073c6 */ /* 0x004ea20000000000 */
[----:B------:R-:W-:Y:S01]  /*3020*/  SEL R11, R11, RZ, P1 ;  /* 0x000000ff0b0b7207 */ /* 0x000fe20000800000 */
[----:B--2---:R2:W-:Y:S01]  /*3030*/  SYNCS.ARRIVE.TRANS64.RED.A1T0 RZ, [R0+URZ], RZ ;  /* 0x000000ff00ff79a7 */ /* 0x0045e200081004ff */
[----:B-1----:R-:W-:-:S02]  /*3040*/  LOP3.LUT P3, RZ, R6, 0x1, RZ, 0xc0, !PT ;  /* 0x0000000106ff7812 */ /* 0x002fc4000786c0ff */
[----:B------:R-:W-:-:S04]  /*3050*/  SEL R5, RZ, 0x1, P1 ;  /* 0x00000001ff057807 */ /* 0x000fc80000800000 */
[----:B------:R-:W-:Y:S02]  /*3060*/  LOP3.LUT R10, R10, R5, RZ, 0x3c, !PT ;  /* 0x000000050a0a7212 */ /* 0x000fe400078e3cff */
[----:B--2---:R-:W-:-:S04]  /*3070*/  SEL R0, RZ, 0x1, P0 ;  /* 0x00000001ff007807 */ /* 0x004fc80000000000 */
[----:B------:R-:W-:Y:S01]  /*3080*/  LOP3.LUT R9, R9, R0, RZ, 0x3c, !PT ;  /* 0x0000000009097212 */ /* 0x000fe200078e3cff */
[----:B------:R-:W-:Y:S06]  /*3090*/  @P3 BRA `(.L_x_55) ;  /* 0xfffffffc002c3947 */ /* 0x000fec000383ffff */
[----:B------:R-:W-:Y:S01]  /*30a0*/  ULEA UR5, UR6, UR37, 0x3 ;  /* 0x0000002506057291 */ /* 0x000fe2000f8e18ff */
[----:B------:R-:W-:-:S08]  /*30b0*/  SHF.L.U32 R3, R12, 0x1f, RZ ;  /* 0x0000001f0c037819 */ /* 0x000fd000000006ff */
[----:B------:R-:W1:Y:S02]  /*30c0*/  SYNCS.PHASECHK.TRANS64 P0, [UR5+0x140], R3 ;  /* 0x00014003ff0075a7 */ /* 0x000e640008001005 */
[----:B-1----:R-:W-:Y:S05]  /*30d0*/  @P0 BRA `(.L_x_56) ;  /* 0x0000000000080947 */ /* 0x002fea0003800000 */
[----:B------:R-:W1:Y:S02]  /*30e0*/  SYNCS.PHASECHK.TRANS64.TRYWAIT P0, [UR5+0x140], R3 ;  /* 0x00014003ff0075a7 */ /* 0x000e640008001105 */
[----:B-1----:R-:W-:Y:S05]  /*30f0*/  @!P0 BRA `(.L_x_57) ;  /* 0x0000008c00248947 */ /* 0x002fea0003800000 */
.L_x_56:
[----:B------:R-:W-:-:S04]  /*3100*/  UIADD3 UR4, UPT, UPT, UR6, 0x1, URZ ;  /* 0x0000000106047890 */ /* 0x000fc8000fffe0ff */
[----:B------:R-:W-:-:S04]  /*3110*/  UISETP.NE.AND UP0, UPT, UR4, 0x2, UPT ;  /* 0x000000020400788c */ /* 0x000fc8000bf05270 */
[----:B------:R-:W-:Y:S02]  /*3120*/  USEL UR7, URZ, 0x1, UP0 ;  /* 0x00000001ff077887 */ /* 0x000fe40008000000 */
[----:B------:R-:W-:-:S04]  /*3130*/  USEL UR4, UR4, URZ, UP0 ;  /* 0x000000ff04047287 */ /* 0x000fc80008000000 */
[----:B------:R-:W-:Y:S01]  /*3140*/  ULEA UR4, UR4, UR37, 0x3 ;  /* 0x0000002504047291 */ /* 0x000fe2000f8e18ff */
[----:B-1----:R-:W-:-:S04]  /*3150*/  LOP3.LUT R3, R12, UR7, RZ, 0x3c, !PT ;  /* 0x000000070c037c12 */ /* 0x002fc8000f8e3cff */
[----:B------:R-:W-:-:S04]  /*3160*/  SHF.L.U32 R0, R3, 0x1f, RZ ;  /* 0x0000001f03007819 */ /* 0x000fc800000006ff */
[----:B------:R-:W1:Y:S02]  /*3170*/  SYNCS.PHASECHK.TRANS64 P0, [UR4+0x140], R0 ;  /* 0x00014000ff0075a7 */ /* 0x000e640008001004 */
[----:B-1----:R-:W-:Y:S05]  /*3180*/  @P0 EXIT ;  /* 0x000000000000094d */ /* 0x002fea0003800000 */
[----:B------:R-:W-:Y:S02]  /*3190*/  SHF.L.U32 R3, R3, 0x1f, RZ ;  /* 0x0000001f03037819 */ /* 0x000fe400000006ff */
[----:B------:R-:W-:-:S07]  /*31a0*/  MOV R0, UR4 ;  /* 0x0000000400007c02 */ /* 0x000fce0008000f00 */
.L_x_58:
[----:B-1----:R1:W2:Y:S02]  /*31b0*/  SYNCS.PHASECHK.TRANS64.TRYWAIT P0, [R0+URZ+0x140], R3 ;  /* 0x00014003000075a7 */ /* 0x0022a400080011ff */
[----:B--2---:R-:W-:Y:S05]  /*31c0*/  @!P0 NANOSLEEP.SYNCS 0x989680 ;  /* 0x009896800000895d */ /* 0x004fea0003900000 */
[----:B------:R-:W2:Y:S02]  /*31d0*/  @!P0 SYNCS.PHASECHK.TRANS64 P0, [R0+URZ+0x140], R3 ;  /* 0x00014003000085a7 */ /* 0x000ea400080010ff */
[----:B--2---:R-:W-:Y:S05]  /*31e0*/  @P0 EXIT ;  /* 0x000000000000094d */ /* 0x004fea0003800000 */
[----:B------:R-:W-:Y:S05]  /*31f0*/  BRA `(.L_x_58) ;  /* 0xfffffffc00ec7947 */ /* 0x000fea000383ffff */
.L_x_51:
[----:B------:R-:W-:-:S09]  /*3200*/  UISETP.NE.AND UP1, UPT, UR8, URZ, UPT ;  /* 0x000000ff0800728c */ /* 0x000fd2000bf25270 */
[----:B------:R-:W-:Y:S05]  /*3210*/  BRA.U UP1, `(.L_x_59) ;  /* 0x0000000d01187547 */ /* 0x000fea000b800000 */
[----:B------:R-:W-:Y:S01]  /*3220*/  UMOV UR4, 0x40 ;  /* 0x0000004000047882 */ /* 0x000fe20000000000 */
[----:B------:R-:W-:Y:S01]  /*3230*/  NOP ;  /* 0x0000000000007918 */ /* 0x000fe20000000000 */
[----:B------:R-:W-:Y:S01]  /*3240*/  ULEA UR4, UR37, UR4, 0x18 ;  /* 0x0000000425047291 */ /* 0x000fe2000f8ec0ff */
[----:B------:R-:W-:Y:S02]  /*3250*/  UMOV UR5, 0x400 ;  /* 0x0000040000057882 */ /* 0x000fe40000000000 */
[----:B------:R-:W-:-:S06]  /*3260*/  ULEA UR37, UR37, UR5, 0x18 ;  /* 0x0000000525257291 */ /* 0x000fcc000f8ec0ff */
[----:B------:R-:W1:Y:S02]  /*3270*/  LDS.U8 R0, [UR4+0x1c] ;  /* 0x00001c04ff007984 */ /* 0x000e640008000000 */
[----:B-1----:R-:W-:-:S13]  /*3280*/  ISETP.NE.AND P0, PT, R0, RZ, PT ;  /* 0x000000ff0000720c */ /* 0x002fda0003f05270 */
[----:B------:R-:W-:Y:S05]  /*3290*/  @P0 BRA `(.L_x_60) ;  /* 0x0000000000580947 */ /* 0x000fea0003800000 */
[----:B------:R-:W-:-:S13]  /*32a0*/  ELECT P0, URZ, PT ;  /* 0x0000000000ff782f */ /* 0x000fda0003800000 */
[----:B------:R-:W-:Y:S05]  /*32b0*/  @!P0 BRA `(.L_x_61) ;  /* 0x0000000000608947 */ /* 0x000fea0003800000 */
[----:B------:R-:W-:Y:S01]  /*32c0*/  UMOV UR5, 0x10 ;  /* 0x0000001000057882 */ /* 0x000fe20000000000 */
[----:B------:R-:W-:Y:S01]  /*32d0*/  HFMA2 R0, -RZ, RZ, 0, 5.9604644775390625e-08 ;  /* 0x00000001ff007431 */ /* 0x000fe200000001ff */
[----:B------:R-:W-:-:S03]  /*32e0*/  MOV R2, 0xffff ;  /* 0x0000ffff00027802 */ /* 0x000fc60000000f00 */
[----:B------:R-:W-:Y:S04]  /*32f0*/  DEPBAR.LE SB1, 0x36 ;  /* 0x00009d800000791a */ /* 0x000fe80000000000 */
[----:B------:R-:W1:Y:S02]  /*3300*/  UTCATOMSWS.FIND_AND_SET.ALIGN UP0, UR5, UR5 ;  /* 0x00000005000575e3 */ /* 0x000e640008000800 */
[----:B-1----:R-:W-:Y:S01]  /*3310*/  MOV R3, UR5 ;  /* 0x0000000500037c02 */ /* 0x002fe20008000f00 */
[----:B------:R-:W-:Y:S06]  /*3320*/  BRA.U UP0, `(.L_x_62) ;  /* 0x0000000100187547 */ /* 0x000fec000b800000 */
.L_x_63:
[----:B------:R-:W-:Y:S05]  /*3330*/  NANOSLEEP 0x64 ;  /* 0x000000640000795d */ /* 0x000fea0003800000 */
[----:B------:R-:W-:-:S05]  /*3340*/  UMOV UR5, 0x10 ;  /* 0x0000001000057882 */ /* 0x000fca0000000000 */
[----:B------:R-:W-:Y:S04]  /*3350*/  DEPBAR.LE SB1, 0x36 ;  /* 0x00009d800000791a */ /* 0x000fe80000000000 */
[----:B------:R-:W1:Y:S02]  /*3360*/  UTCATOMSWS.FIND_AND_SET.ALIGN UP0, UR5, UR5 ;  /* 0x00000005000575e3 */ /* 0x000e640008000800 */
[----:B-1----:R-:W-:Y:S01]  /*3370*/  MOV R3, UR5 ;  /* 0x0000000500037c02 */ /* 0x002fe20008000f00 */
[----:B------:R-:W-:Y:S05]  /*3380*/  BRA.U !UP0, `(.L_x_63) ;  /* 0xfffffffd08e87547 */ /* 0x000fea000b83ffff */
.L_x_62:
[-C--:B------:R-:W-:Y:S02]  /*3390*/  SHF.L.U32 R2, R2, R3.reuse, RZ ;  /* 0x0000000302027219 */ /* 0x080fe400000006ff */
[----:B------:R-:W-:Y:S01]  /*33a0*/  SHF.L.U32 R0, R0, R3, RZ ;  /* 0x0000000300007219 */ /* 0x000fe200000006ff */
[----:B------:R-:W-:Y:S02]  /*33b0*/  IMAD.SHL.U32 R3, R3, 0x20, RZ ;  /* 0x0000002003037824 */ /* 0x000fe400078e00ff */
[----:B------:R1:W-:Y:S04]  /*33c0*/  ATOMS.OR RZ, [UR4+0x14], R2 ;  /* 0x00001402ffff798c */ /* 0x0003e8000b000004 */
[----:B------:R1:W-:Y:S04]  /*33d0*/  ATOMS.OR RZ, [UR4+0x18], R0 ;  /* 0x00001800ffff798c */ /* 0x0003e8000b000004 */
[----:B------:R1:W-:Y:S01]  /*33e0*/  STS [UR37+0x1c0], R3 ;  /* 0x0001c003ff007988 */ /* 0x0003e20008000825 */
[----:B------:R-:W-:Y:S05]  /*33f0*/  BRA `(.L_x_61) ;  /* 0x0000000000107947 */ /* 0x000fea0003800000 */
.L_x_60:
[----:B------:R-:W-:Y:S02]  /*3400*/  MOV R0, 0xffffffff ;  /* 0xffffffff00007802 */ /* 0x000fe40000000f00 */
[----:B------:R-:W-:-:S03]  /*3410*/  MOV R2, 0x3440 ;  /* 0x0000344000027802 */ /* 0x000fc60000000f00 */
[----:B------:R1:W-:Y:S04]  /*3420*/  STS [UR37+0x1c0], R0 ;  /* 0x0001c000ff007988 */ /* 0x0003e80008000825 */
[----:B-1-3-5:R-:W-:Y:S05]  /*3430*/  CALL.REL.NOINC `($__internal_1_$__cuda_sm10x_tcgen05_guardrail_trap_phase_invalid_during_alloc) ;  /* 0x0000009000387944 */ /* 0x02afea0003c00000 */
.L_x_61:
[----:B------:R-:W-:Y:S05]  /*3440*/  WARPSYNC.ALL ;  /* 0x0000000000007948 */ /* 0x000fea0003800000 */
[----:B------:R-:W2:Y:S01]  /*3450*/  S2UR UR6, SR_CgaCtaId ;  /* 0x00000000000679c3 */ /* 0x000ea20000008800 */
[----:B------:R-:W-:Y:S01]  /*3460*/  UMOV UR4, 0x400 ;  /* 0x0000040000047882 */ /* 0x000fe20000000000 */
[----:B------:R-:W-:-:S06]  /*3470*/  NOP ;  /* 0x0000000000007918 */ /* 0x000fcc0000000000 */
[----:B------:R-:W-:Y:S06]  /*3480*/  BAR.ARV 0x6, 0xa0 ;  /* 0x0182800000007b1d */ /* 0x000fec0000002000 */
[----:B------:R-:W4:Y:S01]  /*3490*/  LDCU UR7, c[0x0][0x38c] ;  /* 0x00007180ff0777ac */ /* 0x000f220008000800 */
[----:B------:R-:W-:Y:S01]  /*34a0*/  IMAD.MOV.U32 R11, RZ, RZ, 0x1 ;  /* 0x00000001ff0b7424 */ /* 0x000fe200078e00ff */
[----:B------:R-:W-:Y:S01]  /*34b0*/  CS2R R8, SRZ ;  /* 0x0000000000087805 */ /* 0x000fe2000001ff00 */
[----:B------:R-:W-:Y:S01]  /*34c0*/  IMAD.MOV.U32 R10, RZ, RZ, RZ ;  /* 0x000000ffff0a7224 */ /* 0x000fe200078e00ff */
[----:B------:R-:W-:Y:S01]  /*34d0*/  UMOV UR17, URZ ;  /* 0x000000ff00117c82 */ /* 0x000fe20008000000 */
[----:B------:R-:W-:Y:S01]  /*34e0*/  UMOV UR16, URZ ;  /* 0x000000ff00107c82 */ /* 0x000fe20008000000 */
[----:B------:R-:W-:Y:S01]  /*34f0*/  UMOV UR20, 0x0 ;  /* 0x0000000000147882 */ /* 0x000fe20000000000 */
[----:B------:R-:W-:Y:S01]  /*3500*/  UMOV UR21, 0x8418410 ;  /* 0x0841841000157882 */ /* 0x000fe20000000000 */
[----:B--2---:R-:W-:Y:S01]  /*3510*/  ULEA UR6, UR6, UR4, 0x18 ;  /* 0x0000000406067291 */ /* 0x004fe2000f8ec0ff */
[----:B------:R-:W2:Y:S03]  /*3520*/  LDCU UR4, c[0x0][0x38c] ;  /* 0x00007180ff0477ac */ /* 0x000ea60008000800 */
[----:B------:R-:W-:-:S02]  /*3530*/  UIADD3 UR11, UPT, UPT, UR6, 0x1a400, URZ ;  /* 0x0001a400060b7890 */ /* 0x000fc4000fffe0ff */
[----:B----4-:R-:W-:-:S03]  /*3540*/  UIADD3 UR7, UPT, UPT, UR7, 0x1f, URZ ;  /* 0x0000001f07077890 */ /* 0x010fc6000fffe0ff */
[----:B-1----:R-:W1:Y:S01]  /*3550*/  LDS R0, [UR6+0x1c0] ;  /* 0x0001c006ff007984 */ /* 0x002e620008000800 */
[----:B------:R-:W-:Y:S02]  /*3560*/  UIADD3 UR18, UPT, UPT, UR6, 0xc400, URZ ;  /* 0x0000c40006127890 */ /* 0x000fe4000fffe0ff */
[----:B------:R-:W-:Y:S02]  /*3570*/  USHF.R.S32.HI UR5, URZ, 0x1f, UR7 ;  /* 0x0000001fff057899 */ /* 0x000fe40008011407 */
[----:B------:R-:W-:Y:S02]  /*3580*/  USHF.R.U32.HI UR11, URZ, 0x4, UR11 ;  /* 0x00000004ff0b7899 */ /* 0x000fe4000801160b */
[----:B------:R-:W-:Y:S02]  /*3590*/  ULEA.HI UR5, UR5, UR7, URZ, 0x5 ;  /* 0x0000000705057291 */ /* 0x000fe4000f8f28ff */
[----:B------:R-:W-:Y:S02]  /*35a0*/  USHF.R.U32.HI UR18, URZ, 0x4, UR18 ;  /* 0x00000004ff127899 */ /* 0x000fe40008011612 */
[----:B------:R-:W-:-:S02]  /*35b0*/  USHF.R.S32.HI UR5, URZ, 0x5, UR5 ;  /* 0x00000005ff057899 */ /* 0x000fc40008011405 */
[----:B------:R-:W-:Y:S02]  /*35c0*/  ULOP3.LUT UR11, UR11, 0x3fff, URZ, 0xc0, !UPT ;  /* 0x00003fff0b0b7892 */ /* 0x000fe4000f8ec0ff */
[----:B------:R-:W-:Y:S02]  /*35d0*/  UISETP.LT.AND UP0, UPT, UR5, 0x1, UPT ;  /* 0x000000010500788c */ /* 0x000fe4000bf01270 */
[----:B------:R-:W-:Y:S02]  /*35e0*/  ULOP3.LUT UR18, UR18, 0x3fff, URZ, 0xc0, !UPT ;  /* 0x00003fff12127892 */ /* 0x000fe4000f8ec0ff */
[----:B------:R-:W-:Y:S02]  /*35f0*/  USEL UR10, UR5, 0x1, !UP0 ;  /* 0x00000001050a7887 */ /* 0x000fe4000c000000 */
[----:B------:R-:W-:Y:S02]  /*3600*/  ULOP3.LUT UR11, UR11, 0x1000000, URZ, 0xfc, !UPT ;  /* 0x010000000b0b7892 */ /* 0x000fe4000f8efcff */
[----:B------:R-:W-:-:S02]  /*3610*/  UIADD3 UR10, UPT, UPT, -UR10, URZ, URZ ;  /* 0x000000ff0a0a7290 */ /* 0x000fc4000fffe1ff */
[----:B--2---:R-:W-:Y:S01]  /*3620*/  UISETP.GE.AND UP3, UPT, UR4, 0x1, UPT ;  /* 0x000000010400788c */ /* 0x004fe2000bf66270 */
[----:B-1----:R-:W-:-:S15]  /*3630*/  R2UR UR19, R0 ;  /* 0x00000000001372ca */ /* 0x002fde00000e0000 */
.L_x_70:
[----:B------:R-:W-:Y:S02]  /*3640*/  LEA R0, R10, UR6, 0x3 ;  /* 0x000000060a007c11 */ /* 0x000fe4000f8e18ff */
[----:B------:R-:W-:Y:S02]  /*3650*/  SHF.L.U32 R5, R9, 0x1f, RZ ;  /* 0x0000001f09057819 */ /* 0x000fe400000006ff */
[----:B------:R-:W-:Y:S01]  /*3660*/  PLOP3.LUT P0, PT, PT, PT, UP3, 0x80, 0x8 ;  /* 0x000000000008781c */ /* 0x000fe20003f0f038 */
[----:B------:R-:W-:Y:S01]  /*3670*/  VIADD R3, R0, 0x140 ;  /* 0x0000014000037836 */ /* 0x000fe20000000000 */
[----:B-1----:R-:W1:Y:S02]  /*3680*/  SYNCS.PHASECHK.TRANS64.TRYWAIT P1, [R0+URZ+0x130], R5 ;  /* 0x00013005000075a7 */ /* 0x002e6400080211ff */
[----:B-1--4-:R-:W-:Y:S09]  /*3690*/  @!P1 BRA `(.L_x_64) ;  /* 0x0000008400d49947 */ /* 0x012ff20003800000 */
.L_x_172:
[----:B------:R-:W-:Y:S01]  /*36a0*/  LEA R4, R10, UR6, 0x4 ;  /* 0x000000060a047c11 */ /* 0x000fe2000f8e20ff */
[----:B------:R-:W-:Y:S01]  /*36b0*/  @UP3 ULEA UR4, UR16, UR6, 0x3 ;  /* 0x0000000610043291 */ /* 0x000fe2000f8e18ff */
[----:B------:R-:W-:Y:S01]  /*36c0*/  PLOP3.LUT P2, PT, PT, PT, PT, 0x80, 0x8 ;  /* 0x000000000008781c */ /* 0x000fe20003f4f070 */
[----:B------:R-:W-:Y:S01]  /*36d0*/  ULEA UR9, UR17, UR6, 0x3 ;  /* 0x0000000611097291 */ /* 0x000fe2000f8e18ff */
[----:B------:R-:W-:Y:S02]  /*36e0*/  PRMT R3, RZ, 0x654, R3 ;  /* 0x00000654ff037816 */ /* 0x000fe40000000003 */
[----:B-1----:R-:W1:Y:S01]  /*36f0*/  LDS.128 R4, [R4+0x1a0] ;  /* 0x0001a00004047984 */ /* 0x002e620000000c00 */
[----:B------:R-:W-:Y:S02]  /*3700*/  @P0 SHF.L.U32 R2, R8, 0x1f, RZ ;  /* 0x0000001f08020819 */ /* 0x000fe400000006ff */
[----:B------:R-:W-:Y:S01]  /*3710*/  SHF.L.U32 R0, R11, 0x1f, RZ ;  /* 0x0000001f0b007819 */ /* 0x000fe200000006ff */
[----:B------:R-:W-:Y:S01]  /*3720*/  @!PT LDS RZ, [RZ] ;  /* 0x00000000fffff984 */ /* 0x000fe20000000800 */
[----:B------:R-:W-:Y:S01]  /*3730*/  @!PT LDS RZ, [RZ] ;  /* 0x00000000fffff984 */ /* 0x000fe20000000800 */
[----:B------:R-:W-:Y:S01]  /*3740*/  @!PT LDS RZ, [RZ] ;  /* 0x00000000fffff984 */ /* 0x000fe20000000800 */
[----:B------:R-:W-:Y:S01]  /*3750*/  @!PT LDS RZ, [RZ] ;  /* 0x00000000fffff984 */ /* 0x000fe20000000800 */
[----:B------:R2:W-:Y:S06]  /*3760*/  MEMBAR.ALL.CTA ;  /* 0x0000000000007992 */ /* 0x0005ec0000008000 */
[----:B--2---:R-:W2:Y:S02]  /*3770*/  FENCE.VIEW.ASYNC.S ;  /* 0x00000000000073c6 */ /* 0x004ea40000000000 */
[----:B--2---:R2:W-:Y:S01]  /*3780*/  SYNCS.ARRIVE.TRANS64.RED.A1T0 RZ, [R3+URZ], RZ ;  /* 0x000000ff03ff79a7 */ /* 0x0045e200081004ff */
[----:B------:R2:W4:Y:S01]  /*3790*/  @P0 SYNCS.PHASECHK.TRANS64.TRYWAIT P2, [UR4], R2 ;  /* 0x00000002ff0005a7 */ /* 0x0005220008041104 */
[----:B-1----:R-:W-:Y:S01]  /*37a0*/  LOP3.LUT P1, RZ, R6, 0x1, RZ, 0xc0, !PT ;  /* 0x0000000106ff7812 */ /* 0x002fe2000782c0ff */
[----:B------:R-:W1:Y:S02]  /*37b0*/  SYNCS.PHASECHK.TRANS64.TRYWAIT P0, [UR9+0x160], R0 ;  /* 0x00016000ff0075a7 */ /* 0x000e640008001109 */
[----:B-12-4-:R-:W-:Y:S10]  /*37c0*/  @!P0 BRA `(.L_x_65) ;  /* 0x00000084009c8947 */ /* 0x016ff40003800000 */
.L_x_174:
[----:B------:R-:W-:Y:S01]  /*37d0*/  IADD3 R10, PT, PT, R10, 0x1, RZ ;  /* 0x000000010a0a7810 */ /* 0x000fe20007ffe0ff */
[----:B------:R-:W-:Y:S06]  /*37e0*/  BRA.U !UP3, `(.L_x_66) ;  /* 0x000000010b8c7547 */ /* 0x000fec000b800000 */
[----:B------:R-:W-:Y:S02]  /*37f0*/  ULEA UR8, UR17, UR19, 0x8 ;  /* 0x0000001311087291 */ /* 0x000fe4000f8e40ff */
[----:B------:R-:W-:Y:S01]  /*3800*/  UPLOP3.LUT UP4, UPT, UPT, UPT, UPT, 0x40, 0x4 ;  /* 0x000000000004789c */ /* 0x000fe20003f8e870 */
[----:B------:R-:W-:Y:S01]  /*3810*/  UMOV UR15, UR10 ;  /* 0x0000000a000f7c82 */ /* 0x000fe20008000000 */
[----:B------:R-:W-:Y:S01]  /*3820*/  UMOV UR14, UR5 ;  /* 0x00000005000e7c82 */ /* 0x000fe20008000000 */
[----:B------:R-:W-:-:S08]  /*3830*/  UMOV UR13, UR16 ;  /* 0x00000010000d7c82 */ /* 0x000fd00008000000 */
.L_x_69:
[----:B------:R-:W-:Y:S02]  /*3840*/  UIADD3 UR15, UPT, UPT, UR15, 0x1, URZ ;  /* 0x000000010f0f7890 */ /* 0x000fe4000fffe0ff */
[----:B--2---:R-:W-:Y:S02]  /*3850*/  ULEA UR7, UR13, UR6, 0x3 ;  /* 0x000000060d077291 */ /* 0x004fe4000f8e18ff */
[----:B------:R-:W-:Y:S01]  /*3860*/  UISETP.NE.AND UP0, UPT, UR15, URZ, UPT ;  /* 0x000000ff0f00728c */ /* 0x000fe2000bf05270 */
[----:B----4-:R-:W-:Y:S10]  /*3870*/  @P2 BRA `(.L_x_67) ;  /* 0x00000000000c2947 */ /* 0x010ff40003800000 */
[----:B-1----:R-:W-:Y:S04]  /*3880*/  SHF.L.U32 R3, R8, 0x1f, RZ ;  /* 0x0000001f08037819 */ /* 0x002fe800000006ff */
[----:B------:R-:W1:Y:S02]  /*3890*/  SYNCS.PHASECHK.TRANS64.TRYWAIT P0, [UR7], R3 ;  /* 0x00000003ff0075a7 */ /* 0x000e640008001107 */
[----:B-1----:R-:W-:Y:S05]  /*38a0*/  @!P0 BRA `(.L_x_68) ;  /* 0x00000084007c8947 */ /* 0x002fea0003800000 */
.L_x_67:
[----:B------:R-:W-:Y:S01]  /*38b0*/  UISETP.NE.AND UP1, UPT, UR14, 0x1, UPT ;  /* 0x000000010e00788c */ /* 0x000fe2000bf25270 */
[----:B------:R-:W-:Y:S01]  /*38c0*/  PLOP3.LUT P2, PT, PT, PT, PT, 0x80, 0x8 ;  /* 0x000000000008781c */ /* 0x000fe20003f4f070 */
[----:B------:R-:W-:Y:S02]  /*38d0*/  UIADD3 UR16, UPT, UPT, UR13, 0x1, URZ ;  /* 0x000000010d107890 */ /* 0x000fe4000fffe0ff */
[----:B------:R-:W-:Y:S02]  /*38e0*/  ULEA UR22, UR13, UR11, 0x9 ;  /* 0x0000000b0d167291 */ /* 0x000fe4000f8e48ff */
[----:B------:R-:W-:Y:S01]  /*38f0*/  UISETP.NE.AND UP2, UPT, UR16, 0xe, UPT ;  /* 0x0000000e1000788c */ /* 0x000fe2000bf45270 */
[----:B------:R-:W-:Y:S01]  /*3900*/  PLOP3.LUT P0, PT, PT, PT, UP1, 0x80, 0x8 ;  /* 0x000000000008781c */ /* 0x000fe20003f0f018 */
[----:B------:R-:W-:Y:S02]  /*3910*/  UIADD3 UR7, UPT, UPT, UR7, 0x70, URZ ;  /* 0x0000007007077890 */ /* 0x000fe4000fffe0ff */
[----:B------:R-:W-:Y:S02]  /*3920*/  USEL UR12, URZ, 0x1, UP2 ;  /* 0x00000001ff0c7887 */ /* 0x000fe40009000000 */
[----:B------:R-:W-:Y:S01]  /*3930*/  USEL UR16, UR16, URZ, UP2 ;  /* 0x000000ff10107287 */ /* 0x000fe20009000000 */
[----:B------:R-:W-:Y:S01]  /*3940*/  UMOV UR23, 0x40004040 ;  /* 0x4000404000177882 */ /* 0x000fe20000000000 */
[----:B------:R-:W-:Y:S02]  /*3950*/  UMOV UR25, 0x40004040 ;  /* 0x4000404000197882 */ /* 0x000fe40000000000 */
[----:B------:R-:W-:Y:S01]  /*3960*/  @UP1 ULEA UR4, UR16, UR6, 0x3 ;  /* 0x0000000610041291 */ /* 0x000fe2000f8e18ff */
[----:B------:R-:W-:Y:S01]  /*3970*/  LOP3.LUT R8, R8, UR12, RZ, 0x3c, !PT ;  /* 0x0000000c08087c12 */ /* 0x000fe2000f8e3cff */
[----:B------:R-:W-:Y:S03]  /*3980*/  UIADD3 UR14, UPT, UPT, UR14, -0x1, URZ ;  /* 0xffffffff0e0e7890 */ /* 0x000fe6000fffe0ff */
[----:B-1----:R-:W-:Y:S04]  /*3990*/  @P0 SHF.L.U32 R0, R8, 0x1f, RZ ;  /* 0x0000001f08000819 */ /* 0x002fe800000006ff */
[----:B------:R2:W4:Y:S01]  /*39a0*/  @P0 SYNCS.PHASECHK.TRANS64.TRYWAIT P2, [UR4], R0 ;  /* 0x00000000ff0005a7 */ /* 0x0005220008041104 */
[----:B------:R-:W-:Y:S03]  /*39b0*/  USHF.L.U32 UR4, UR13, 0x8, URZ ;  /* 0x000000080d047899 */ /* 0x000fe600080006ff */
[----:B------:R-:W-:Y:S01]  /*39c0*/  UMOV UR13, UR16 ;  /* 0x00000010000d7c82 */ /* 0x000fe20008000000 */
[----:B------:R-:W-:Y:S09]  /*39d0*/  UIADD3 UR24, UPT, UPT, UR18, UR4, URZ ;  /* 0x0000000412187290 */ /* 0x000ff2000fffe0ff */
[----:B------:R2:W-:Y:S01]  /*39e0*/  UTCQMMA gdesc[UR24], gdesc[UR22], tmem[UR8], tmem[UR20], idesc[UR21], UP4 ;  /* 0x00ff1416180075ea */ /* 0x0005e2000a000308 */
[----:B------:R-:W-:Y:S01]  /*39f0*/  UPLOP3.LUT UP4, UPT, UPT, UPT, UPT, 0x80, 0x8 ;  /* 0x000000000008789c */ /* 0x000fe20003f8f070 */
[----:B------:R2:W-:Y:S01]  /*3a00*/  UTCBAR [UR7], URZ ;  /* 0x000000ff070073e9 */ /* 0x0005e200080000ff */
[----:B------:R-:W-:Y:S09]  /*3a10*/  BRA.U UP0, `(.L_x_69) ;  /* 0xfffffffd00887547 */ /* 0x000ff2000b83ffff */
.L_x_66:
[----:B------:R-:W-:Y:S01]  /*3a20*/  UIADD3 UR17, UPT, UPT, UR17, 0x1, URZ ;  /* 0x0000000111117890 */ /* 0x000fe2000fffe0ff */
[C---:B------:R-:W-:Y:S01]  /*3a30*/  ISETP.NE.AND P0, PT, R10.reuse, 0x2, PT ;  /* 0x000000020a00780c */ /* 0x040fe20003f05270 */
[----:B------:R-:W-:Y:S02]  /*3a40*/  UIADD3 UR9, UPT, UPT, UR9, 0x150, URZ ;  /* 0x0000015009097890 */ /* 0x000fe4000fffe0ff */
[----:B------:R-:W-:Y:S01]  /*3a50*/  UISETP.NE.AND UP0, UPT, UR17, 0x2, UPT ;  /* 0x000000021100788c */ /* 0x000fe2000bf05270 */
[----:B-12---:R-:W-:Y:S02]  /*3a60*/  SEL R0, RZ, 0x1, P0 ;  /* 0x00000001ff007807 */ /* 0x006fe40000000000 */
[----:B------:R-:W-:Y:S01]  /*3a70*/  SEL R10, R10, RZ, P0 ;  /* 0x000000ff0a0a7207 */ /* 0x000fe20000000000 */
[----:B------:R-:W-:Y:S01]  /*3a80*/  USEL UR4, URZ, 0x1, UP0 ;  /* 0x00000001ff047887 */ /* 0x000fe20008000000 */
[----:B------:R-:W-:Y:S01]  /*3a90*/  LOP3.LUT R9, R9, R0, RZ, 0x3c, !PT ;  /* 0x0000000009097212 */ /* 0x000fe200078e3cff */
[----:B------:R-:W-:Y:S01]  /*3aa0*/  USEL UR17, UR17, URZ, UP0 ;  /* 0x000000ff11117287 */ /* 0x000fe20008000000 */
[----:B------:R1:W-:Y:S03]  /*3ab0*/  UTCBAR [UR9], URZ ;  /* 0x000000ff090073e9 */ /* 0x0003e600080000ff */
[----:B------:R-:W-:Y:S01]  /*3ac0*/  LOP3.LUT R11, R11, UR4, RZ, 0x3c, !PT ;  /* 0x000000040b0b7c12 */ /* 0x000fe2000f8e3cff */
[----:B------:R-:W-:Y:S07]  /*3ad0*/  @P1 BRA `(.L_x_70) ;  /* 0xfffffff800d81947 */ /* 0x000fee000383ffff */
[----:B------:R-:W2:Y:S01]  /*3ae0*/  S2UR UR4, SR_CgaCtaId ;  /* 0x00000000000479c3 */ /* 0x000ea20000008800 */
[----:B------:R-:W-:Y:S01]  /*3af0*/  ELECT P0, URZ, PT ;  /* 0x0000000000ff782f */ /* 0x000fe20003800000 */
[----:B------:R-:W-:Y:S01]  /*3b00*/  IMAD.MOV.U32 R0, RZ, RZ, 0x1 ;  /* 0x00000001ff007424 */ /* 0x000fe200078e00ff */
[----:B------:R-:W-:Y:S01]  /*3b10*/  UIADD3 UR6, UPT, UPT, UR6, 0x160, URZ ;  /* 0x0000016006067890 */ /* 0x000fe2000fffe0ff */
[----:B------:R-:W-:Y:S01]  /*3b20*/  SHF.L.U32 R3, R11, 0x1f, RZ ;  /* 0x0000001f0b037819 */ /* 0x000fe200000006ff */
[----:B------:R-:W-:-:S03]  /*3b30*/  UMOV UR5, 0x40 ;  /* 0x0000004000057882 */ /* 0x000fc60000000000 */
[----:B------:R-:W-:Y:S01]  /*3b40*/  UVIRTCOUNT.DEALLOC.SMPOOL 0x80 ;  /* 0x000000800000784c */ /* 0x000fe20000000000 */
[----:B--2---:R-:W-:Y:S02]  /*3b50*/  ULEA UR4, UR4, UR5, 0x18 ;  /* 0x0000000504047291 */ /* 0x004fe4000f8ec0ff */
[----:B------:R-:W-:-:S07]  /*3b60*/  ULEA UR5, UR17, UR6, 0x3 ;  /* 0x0000000611057291 */ /* 0x000fce000f8e18ff */
[----:B------:R2:W-:Y:S02]  /*3b70*/  @P0 STS.U8 [UR4+0x1c], R0 ;  /* 0x00001c00ff000988 */ /* 0x0005e40008000004 */
[----:B------:R-:W3:Y:S02]  /*3b80*/  SYNCS.PHASECHK.TRANS64.TRYWAIT P0, [UR5], R3 ;  /* 0x00000003ff0075a7 */ /* 0x000ee40008001105 */
[----:B--23--:R-:W-:Y:S05]  /*3b90*/  @!P0 BRA `(.L_x_71) ;  /* 0x0000008000d88947 */ /* 0x00cfea0003800000 */
.L_x_177:
[----:B------:R-:W-:-:S04]  /*3ba0*/  UIADD3 UR7, UPT, UPT, UR17, 0x1, URZ ;  /* 0x0000000111077890 */ /* 0x000fc8000fffe0ff */
[----:B------:R-:W-:-:S04]  /*3bb0*/  UISETP.NE.AND UP0, UPT, UR7, 0x2, UPT ;  /* 0x000000020700788c */ /* 0x000fc8000bf05270 */
[----:B------:R-:W-:Y:S02]  /*3bc0*/  USEL UR5, URZ, 0x1, UP0 ;  /* 0x00000001ff057887 */ /* 0x000fe40008000000 */
[----:B------:R-:W-:-:S04]  /*3bd0*/  USEL UR7, UR7, URZ, UP0 ;  /* 0x000000ff07077287 */ /* 0x000fc80008000000 */
[----:B------:R-:W-:Y:S01]  /*3be0*/  ULEA UR7, UR7, UR6, 0x3 ;  /* 0x0000000607077291 */ /* 0x000fe2000f8e18ff */
[----:B--2---:R-:W-:-:S04]  /*3bf0*/  LOP3.LUT R3, R11, UR5, RZ, 0x3c, !PT ;  /* 0x000000050b037c12 */ /* 0x004fc8000f8e3cff */
[----:B------:R-:W-:-:S04]  /*3c00*/  SHF.L.U32 R3, R3, 0x1f, RZ ;  /* 0x0000001f03037819 */ /* 0x000fc800000006ff */
[----:B------:R-:W2:Y:S02]  /*3c10*/  SYNCS.PHASECHK.TRANS64.TRYWAIT P0, [UR7], R3 ;  /* 0x00000003ff0075a7 */ /* 0x000ea40008001107 */
[----:B--2---:R-:W-:Y:S05]  /*3c20*/  @!P0 BRA `(.L_x_72) ;  /* 0x0000008000cc8947 */ /* 0x004fea0003800000 */
.L_x_179:
[----:B------:R-:W-:Y:S01]  /*3c30*/  NOP ;  /* 0x0000000000007918 */ /* 0x000fe20000000000 */
[----:B--2---:R-:W2:Y:S01]  /*3c40*/  LDS R0, [UR4+0x14] ;  /* 0x00001404ff007984 */ /* 0x004ea20008000800 */
[----:B------:R-:W-:Y:S01]  /*3c50*/  ULOP3.LUT UR6, UR19, 0xffff, URZ, 0xc0, !UPT ;  /* 0x0000ffff13067892 */ /* 0x000fe2000f8ec0ff */
[----:B------:R-:W-:Y:S01]  /*3c60*/  UMOV UR8, 0xffff ;  /* 0x0000ffff00087882 */ /* 0x000fe20000000000 */
[----:B------:R-:W-:Y:S02]  /*3c70*/  UMOV UR5, 0x1 ;  /* 0x0000000100057882 */ /* 0x000fe40000000000 */
[----:B------:R-:W-:-:S04]  /*3c80*/  USHF.R.U32.HI UR6, URZ, 0x5, UR6 ;  /* 0x00000005ff067899 */ /* 0x000fc80008011606 */
[----:B------:R-:W-:Y:S02]  /*3c90*/  USHF.L.U32 UR8, UR8, UR6, URZ ;  /* 0x0000000608087299 */ /* 0x000fe400080006ff */
[----:B------:R-:W-:-:S04]  /*3ca0*/  USHF.L.U32 UR5, UR5, UR6, URZ ;  /* 0x0000000605057299 */ /* 0x000fc800080006ff */
[----:B--2---:R-:W-:-:S04]  /*3cb0*/  LOP3.LUT R0, R0, UR8, RZ, 0xc0, !PT ;  /* 0x0000000800007c12 */ /* 0x004fc8000f8ec0ff */
[----:B------:R-:W-:-:S13]  /*3cc0*/  ISETP.NE.AND P0, PT, R0, UR8, PT ;  /* 0x0000000800007c0c */ /* 0x000fda000bf05270 */
[----:B------:R-:W-:Y:S05]  /*3cd0*/  @P0 BRA `(.L_x_73) ;  /* 0x0000000000580947 */ /* 0x000fea0003800000 */
[----:B------:R-:W2:Y:S02]  /*3ce0*/  LDS R0, [UR4+0x18] ;  /* 0x00001804ff007984 */ /* 0x000ea40008000800 */
[----:B--2---:R-:W-:-:S04]  /*3cf0*/  LOP3.LUT R0, R0, UR5, RZ, 0xc0, !PT ;  /* 0x0000000500007c12 */ /* 0x004fc8000f8ec0ff */
[----:B------:R-:W-:-:S13]  /*3d00*/  ISETP.NE.AND P0, PT, R0, UR5, PT ;  /* 0x0000000500007c0c */ /* 0x000fda000bf05270 */
[----:B------:R-:W-:Y:S05]  /*3d10*/  @P0 BRA `(.L_x_74) ;  /* 0x00000000003c0947 */ /* 0x000fea0003800000 */
[----:B------:R-:W2:Y:S01]  /*3d20*/  S2R R2, SR_LANEID ;  /* 0x0000000000027919 */ /* 0x000ea20000000000 */
[----:B------:R-:W-:Y:S01]  /*3d30*/  ULOP3.LUT UR8, URZ, UR8, URZ, 0x33, !UPT ;  /* 0x00000008ff087292 */ /* 0x000fe2000f8e33ff */
[----:B------:R-:W-:Y:S01]  /*3d40*/  LOP3.LUT R4, RZ, UR5, RZ, 0x33, !PT ;  /* 0x00000005ff047c12 */ /* 0x000fe2000f8e33ff */
[----:B------:R-:W-:Y:S02]  /*3d50*/  VOTEU.ANY UR7, UPT, PT ;  /* 0x0000000000077886 */ /* 0x000fe400038e0100 */
[----:B------:R-:W-:Y:S01]  /*3d60*/  UFLO.U32 UR7, UR7 ;  /* 0x00000007000772bd */ /* 0x000fe200080e0000 */
[----:B------:R-:W3:Y:S01]  /*3d70*/  REDUX UR5, R4 ;  /* 0x00000000040573c4 */ /* 0x000ee20000000000 */
[----:B------:R-:W-:-:S06]  /*3d80*/  IMAD.U32 R0, RZ, RZ, UR8 ;  /* 0x00000008ff007e24 */ /* 0x000fcc000f8e00ff */
[----:B------:R1:W-:Y:S01]  /*3d90*/  UTCATOMSWS.AND URZ, UR8 ;  /* 0x0000000800ff79e3 */ /* 0x0003e20008000000 */
[----:B------:R-:W4:Y:S01]  /*3da0*/  REDUX UR6, R0 ;  /* 0x00000000000673c4 */ /* 0x000f220000000000 */
[----:B--2---:R-:W-:Y:S01]  /*3db0*/  ISETP.EQ.U32.AND P0, PT, R2, UR7, PT ;  /* 0x0000000702007c0c */ /* 0x004fe2000bf02070 */
[----:B---3--:R-:W-:Y:S01]  /*3dc0*/  IMAD.U32 R2, RZ, RZ, UR5 ;  /* 0x00000005ff027e24 */ /* 0x008fe2000f8e00ff */
[----:B----4-:R-:W-:-:S11]  /*3dd0*/  MOV R3, UR6 ;  /* 0x0000000600037c02 */ /* 0x010fd60008000f00 */
[----:B------:R1:W-:Y:S04]  /*3de0*/  @P0 ATOMS.AND RZ, [UR4+0x14], R3 ;  /* 0x00001403ffff098c */ /* 0x0003e8000a800004 */
[----:B------:R1:W-:Y:S01]  /*3df0*/  @P0 ATOMS.AND RZ, [UR4+0x18], R2 ;  /* 0x00001802ffff098c */ /* 0x0003e2000a800004 */
[----:B------:R-:W-:Y:S05]  /*3e00*/  BRA `(.L_x_75) ;  /* 0x0000000000147947 */ /* 0x000fea0003800000 */
.L_x_74:
[----:B------:R-:W-:Y:S02]  /*3e10*/  MOV R2, 0x3e30 ;  /* 0x00003e3000027802 */ /* 0x000fe40000000f00 */
[----:B-1--45:R-:W-:Y:S05]  /*3e20*/  CALL.REL.NOINC `($__internal_0_$__cuda_sm10x_tcgen05_guardrail_trap_col_being_dealloced_not_returned_by_alloc) ;  /* 0x0000008400b07944 */ /* 0x032fea0003c00000 */
[----:B------:R-:W-:Y:S05]  /*3e30*/  BRA `(.L_x_75) ;  /* 0x0000000000087947 */ /* 0x000fea0003800000 */
.L_x_73:
[----:B------:R-:W-:Y:S02]  /*3e40*/  MOV R2, 0x3e60 ;  /* 0x00003e6000027802 */ /* 0x000fe40000000f00 */
[----:B-1--45:R-:W-:Y:S05]  /*3e50*/  CALL.REL.NOINC `($__internal_2_$__cuda_sm10x_tcgen05_guardrail_trap_unallocated_columns_being_dealloced) ;  /* 0x0000008400bc7944 */ /* 0x032fea0003c00000 */
.L_x_75:
[----:B------:R-:W-:Y:S01]  /*3e60*/  NOP ;  /* 0x0000000000007918 */ /* 0x000fe20000000000 */
[----:B-1----:R-:W-:Y:S05]  /*3e70*/  EXIT ;  /* 0x000000000000794d */ /* 0x002fea0003800000 */
.L_x_59:
[----:B------:R-:W-:-:S09]  /*3e80*/  UISETP.NE.OR UP2, UPT, UR8, 0x3, !UP2 ;  /* 0x000000030800788c */ /* 0x000fd2000d745670 */
[----:B------:R-:W-:Y:S05]  /*3e90*/  BRA.U UP2, `(.L_x_76) ;  /* 0x0000001102147547 */ /* 0x000fea000b800000 */
[----:B------:R-:W1:Y:S01]  /*3ea0*/  LDC R0, c[0x0][0xb30] ;  /* 0x0002cc00ff007b82 */ /* 0x000e620000000800 */
[----:B------:R-:W2:Y:S01]  /*3eb0*/  LDCU.64 UR8, c[0x0][0x888] ;  /* 0x00011100ff0877ac */ /* 0x000ea20008000a00 */
[----:B------:R-:W-:Y:S02]  /*3ec0*/  HFMA2 R29, -RZ, RZ, 0, 0 ;  /* 0x00000000ff1d7431 */ /* 0x000fe400000001ff */
[----:B------:R-:W-:Y:S01]  /*3ed0*/  IMAD.MOV.U32 R31, RZ, RZ, 0x1 ;  /* 0x00000001ff1f7424 */ /* 0x000fe200078e00ff */
[----:B------:R-:W-:Y:S01]  /*3ee0*/  MOV R23, 0x2000 ;  /* 0x0000200000177802 */ /* 0x000fe20000000f00 */
[----:B------:R-:W4:Y:S01]  /*3ef0*/  LDCU.64 UR4, c[0x0][0x890] ;  /* 0x00011200ff0477ac */ /* 0x000f220008000a00 */
[----:B------:R-:W-:Y:S01]  /*3f00*/  IMAD.MOV.U32 R30, RZ, RZ, RZ ;  /* 0x000000ffff1e7224 */ /* 0x000fe200078e00ff */
[----:B------:R-:W3:Y:S01]  /*3f10*/  LDC R19, c[0x0][0x370] ;  /* 0x0000dc00ff137b82 */ /* 0x000ee20000000800 */
[----:B------:R-:W-:Y:S01]  /*3f20*/  UMOV UR7, 0x400 ;  /* 0x0000040000077882 */ /* 0x000fe20000000000 */
[----:B------:R-:W-:-:S02]  /*3f30*/  UPLOP3.LUT UP1, UPT, UPT, UPT, UPT, 0x40, 0x4 ;  /* 0x000000000004789c */ /* 0x000fc40003f2e870 */
[----:B------:R-:W-:-:S04]  /*3f40*/  ULEA UR7, UR37, UR7, 0x18 ;  /* 0x0000000725077291 */ /* 0x000fc8000f8ec0ff */
[----:B------:R-:W3:Y:S01]  /*3f50*/  LDC R2, c[0x0][0xb0c] ;  /* 0x0002c300ff027b82 */ /* 0x000ee20000000800 */
[----:B------:R-:W-:Y:S02]  /*3f60*/  UIADD3 UR13, UPT, UPT, UR7, 0xf8, URZ ;  /* 0x000000f8070d7890 */ /* 0x000fe4000fffe0ff */
[----:B--2---:R-:W-:Y:S02]  /*3f70*/  UISETP.NE.U32.AND UP2, UPT, UR8, URZ, UPT ;  /* 0x000000ff0800728c */ /* 0x004fe4000bf45070 */
[----:B------:R-:W-:Y:S02]  /*3f80*/  UIADD3 UR33, UPT, UPT, UR7, 0xe0, URZ ;  /* 0x000000e007217890 */ /* 0x000fe4000fffe0ff */
[----:B----4-:R-:W-:Y:S01]  /*3f90*/  UISETP.NE.U32.AND UP3, UPT, UR4, URZ, UPT ;  /* 0x000000ff0400728c */ /* 0x010fe2000bf65070 */
[----:B------:R-:W2:Y:S01]  /*3fa0*/  LDC R18, c[0x0][0xb20] ;  /* 0x0002c800ff127b82 */ /* 0x000ea20000000800 */
[----:B-1----:R-:W-:Y:S01]  /*3fb0*/  ISETP.NE.AND P1, PT, R0, 0x1, PT ;  /* 0x000000010000780c */ /* 0x002fe20003f25270 */
[----:B------:R-:W-:-:S02]  /*3fc0*/  UISETP.NE.AND.EX UP2, UPT, UR9, URZ, UPT, UP2 ;  /* 0x000000ff0900728c */ /* 0x000fc4000bf45320 */
[----:B------:R-:W-:Y:S02]  /*3fd0*/  UIADD3 UR25, UPT, UPT, UR7, 0xe8, URZ ;  /* 0x000000e807197890 */ /* 0x000fe4000fffe0ff */
[----:B------:R-:W-:Y:S02]  /*3fe0*/  UIADD3 UR17, UPT, UPT, UR7, 0xf0, URZ ;  /* 0x000000f007117890 */ /* 0x000fe4000fffe0ff */
[----:B------:R-:W1:Y:S01]  /*3ff0*/  LDC.64 R32, c[0x0][0x348] ;  /* 0x0000d200ff207b82 */ /* 0x000e620000000a00 */
[----:B------:R-:W-:Y:S02]  /*4000*/  UPRMT UR13, UR37, 0x654, UR13 ;  /* 0x00000654250d7896 */ /* 0x000fe4000800000d */
[----:B------:R-:W-:-:S05]  /*4010*/  UISETP.NE.AND.EX UP3, UPT, UR5, URZ, UPT, UP3 ;  /* 0x000000ff0500728c */ /* 0x000fca000bf65330 */
[----:B------:R-:W4:Y:S08]  /*4020*/  LDC.64 R16, c[0x0][0xb10] ;  /* 0x0002c400ff107b82 */ /* 0x000f300000000a00 */
[----:B------:R-:W1:Y:S08]  /*4030*/  LDC.64 R6, c[0x0][0xb18] ;  /* 0x0002c600ff067b82 */ /* 0x000e700000000a00 */
[----:B------:R-:W1:Y:S08]  /*4040*/  LDC.64 R4, c[0x0][0xb28] ;  /* 0x0002ca00ff047b82 */ /* 0x000e700000000a00 */
[----:B--23--:R-:W1:Y:S02]  /*4050*/  LDC R22, c[0x0][0x374] ;  /* 0x0000dd00ff167b82 */ /* 0x00ce640000000800 */
.L_x_87:
[C---:B------:R-:W-:Y:S02]  /*4060*/  LEA R0, R30.reuse, UR7, 0x3 ;  /* 0x000000071e007c11 */ /* 0x040fe4000f8e18ff */
[----:B------:R-:W-:Y:S02]  /*4070*/  SHF.L.U32 R3, R29, 0x1f, RZ ;  /* 0x0000001f1d037819 */ /* 0x000fe400000006ff */
[----:B------:R-:W-:Y:S02]  /*4080*/  LEA R24, R30, UR7, 0x4 ;  /* 0x000000071e187c11 */ /* 0x000fe4000f8e20ff */
[----:B--2---:R-:W2:Y:S02]  /*4090*/  SYNCS.PHASECHK.TRANS64.TRYWAIT P0, [R0+URZ+0x130], R3 ;  /* 0x00013003000075a7 */ /* 0x004ea400080011ff */
[----:B--2---:R-:W-:Y:S05]  /*40a0*/  @!P0 BRA `(.L_x_77) ;  /* 0x0000007c00c48947 */ /* 0x004fea0003800000 */
.L_x_180:
[----:B------:R-:W-:Y:S01]  /*40b0*/  ISETP.GE.AND P0, PT, R72, 0x1, PT ;  /* 0x000000014800780c */ /* 0x000fe20003f06270 */
[----:B------:R-:W3:Y:S01]  /*40c0*/  LDS.128 R24, [R24+0x1a0] ;  /* 0x0001a00018187984 */ /* 0x000ee20000000c00 */
[----:B--2---:R-:W-:Y:S01]  /*40d0*/  VIADD R0, R0, 0x140 ;  /* 0x0000014000007836 */ /* 0x004fe20000000000 */
[----:B------:R-:W-:Y:S01]  /*40e0*/  @!PT LDS RZ, [RZ] ;  /* 0x00000000fffff984 */ /* 0x000fe20000000800 */
[----:B------:R-:W-:Y:S01]  /*40f0*/  @!PT LDS RZ, [RZ] ;  /* 0x00000000fffff984 */ /* 0x000fe20000000800 */
[----:B------:R-:W-:Y:S01]  /*4100*/  @!PT LDS RZ, [RZ] ;  /* 0x00000000fffff984 */ /* 0x000fe20000000800 */
[----:B------:R-:W-:Y:S01]  /*4110*/  @!PT LDS RZ, [RZ] ;  /* 0x00000000fffff984 */ /* 0x000fe20000000800 */
[----:B------:R2:W-:Y:S06]  /*4120*/  MEMBAR.ALL.CTA ;  /* 0x0000000000007992 */ /* 0x0005ec0000008000 */
[----:B--2---:R-:W2:Y:S01]  /*4130*/  FENCE.VIEW.ASYNC.S ;  /* 0x00000000000073c6 */ /* 0x004ea20000000000 */
[----:B------:R-:W-:Y:S04]  /*4140*/  PRMT R0, RZ, 0x654, R0 ;  /* 0x00000654ff007816 */ /* 0x000fe80000000000 */
[----:B--2---:R2:W-:Y:S01]  /*4150*/  SYNCS.ARRIVE.TRANS64.RED.A1T0 RZ, [R0+URZ], RZ ;  /* 0x000000ff00ff79a7 */ /* 0x0045e200081004ff */
[----:B---3--:R-:W-:Y:S11]  /*4160*/  LOP3.LUT P3, RZ, R26, 0x1, RZ, 0xc0, !PT ;  /* 0x000000011aff7812 */ /* 0x008ff6000786c0ff */
[----:B------:R-:W-:Y:S02]  /*4170*/  @!UPT UIADD3 URZ, UPT, UPT, URZ, URZ, URZ ;  /* 0x000000fffffff290 */ /* 0x000fe4000fffe0ff */
[----:B------:R-:W-:Y:S02]  /*4180*/  @P3 MOV R13, R24 ;  /* 0x00000018000d3202 */ /* 0x000fe40000000f00 */
[----:B------:R-:W-:Y:S01]  /*4190*/  @P3 LOP3.LUT R8, R25, 0xffff, RZ, 0xc0, !PT ;  /* 0x0000ffff19083812 */ /* 0x000fe200078ec0ff */
[----:B--2---:R-:W-:Y:S06]  /*41a0*/  @!P0 BRA `(.L_x_78) ;  /* 0x0000000000a48947 */ /* 0x004fec0003800000 */
[----:B-1----:R-:W-:Y:S01]  /*41b0*/  IMAD.HI.U32 R35, R22, R7, RZ ;  /* 0x0000000716237227 */ /* 0x002fe200078e00ff */
[----:B------:R-:W-:Y:S02]  /*41c0*/  ISETP.NE.AND P0, PT, R6, 0x1, PT ;  /* 0x000000010600780c */ /* 0x000fe40003f05270 */
[----:B------:R-:W-:Y:S01]  /*41d0*/  ISETP.NE.AND P2, PT, R72, 0x1, PT ;  /* 0x000000014800780c */ /* 0x000fe20003f45270 */
[----:B----4-:R-:W-:Y:S01]  /*41e0*/  IMAD.HI.U32 R34, R19, R16, RZ ;  /* 0x0000001013227227 */ /* 0x010fe200078e00ff */
[----:B------:R-:W-:Y:S02]  /*41f0*/  SHF.R.U32.HI R35, RZ, R18, R35 ;  /* 0x00000012ff237219 */ /* 0x000fe40000011623 */
[----:B------:R-:W-:Y:S01]  /*4200*/  ISETP.NE.AND P4, PT, R2, 0x1, PT ;  /* 0x000000010200780c */ /* 0x000fe20003f85270 */
[----:B------:R-:W-:Y:S01]  /*4210*/  IMAD.HI.U32 R36, R13, R16, RZ ;  /* 0x000000100d247227 */ /* 0x000fe200078e00ff */
[----:B------:R-:W-:Y:S02]  /*4220*/  SHF.R.U32.HI R34, RZ, R17, R34 ;  /* 0x00000011ff227219 */ /* 0x000fe40000011622 */
[----:B------:R-:W-:Y:S01]  /*4230*/  SEL R3, R22, R35, !P0 ;  /* 0x0000002316037207 */ /* 0x000fe20004000000 */
[C---:B------:R-:W-:Y:S01]  /*4240*/  IMAD.HI.U32 R35, R8.reuse, R7, RZ ;  /* 0x0000000708237227 */ /* 0x040fe200078e00ff */
[----:B------:R-:W-:Y:S02]  /*4250*/  SEL R11, R19, R34, !P4 ;  /* 0x00000022130b7207 */ /* 0x000fe40006000000 */
[----:B------:R-:W-:Y:S01]  /*4260*/  SHF.R.U32.HI R36, RZ, R17, R36 ;  /* 0x00000011ff247219 */ /* 0x000fe20000011624 */
[----:B------:R-:W-:Y:S01]  /*4270*/  IMAD.HI.U32 R38, R3, R4, RZ ;  /* 0x0000000403267227 */ /* 0x000fe200078e00ff */
[----:B------:R-:W-:Y:S03]  /*4280*/  SHF.R.U32.HI R35, RZ, R18, R35 ;  /* 0x00000012ff237219 */ /* 0x000fe60000011623 */
[----:B------:R-:W-:Y:S01]  /*4290*/  IMAD.HI.U32 R34, R11, R4, RZ ;  /* 0x000000040b227227 */ /* 0x000fe200078e00ff */
[----:B------:R-:W-:Y:S02]  /*42a0*/  @P2 SHF.R.U32.HI R3, RZ, R5, R38 ;  /* 0x00000005ff032219 */ /* 0x000fe40000011626 */
[----:B------:R-:W-:Y:S02]  /*42b0*/  SEL R9, R8, R35, !P0 ;  /* 0x0000002308097207 */ /* 0x000fe40004000000 */
[----:B------:R-:W-:Y:S01]  /*42c0*/  @P2 SHF.R.U32.HI R11, RZ, R5, R34 ;  /* 0x00000005ff0b2219 */ /* 0x000fe20000011622 */
[C---:B------:R-:W-:Y:S01]  /*42d0*/  IMAD R10, R72.reuse, R3, RZ ;  /* 0x00000003480a7224 */ /* 0x040fe200078e02ff */
[----:B------:R-:W-:Y:S01]  /*42e0*/  SEL R3, R13, R36, !P4 ;  /* 0x000000240d037207 */ /* 0x000fe20006000000 */
[C---:B------:R-:W-:Y:S03]  /*42f0*/  IMAD.HI.U32 R14, R9.reuse, R4, RZ ;  /* 0x00000004090e7227 */ /* 0x040fe600078e00ff */
[----:B------:R-:W-:Y:S01]  /*4300*/  ISETP.GE.AND P0, PT, R9, R10, PT ;  /* 0x0000000a0900720c */ /* 0x000fe20003f06270 */
[C---:B------:R-:W-:Y:S01]  /*4310*/  IMAD R12, R72.reuse, R11, RZ ;  /* 0x0000000b480c7224 */ /* 0x040fe200078e02ff */
[-C--:B------:R-:W-:Y:S04]  /*4320*/  SHF.R.U32.HI R14, RZ, R5.reuse, R14 ;  /* 0x00000005ff0e7219 */ /* 0x080fe8000001160e */
[----:B------:R-:W-:Y:S02]  /*4330*/  ISETP.GE.OR P0, PT, R3, R12, P0 ;  /* 0x0000000c0300720c */ /* 0x000fe40000706670 */
[----:B------:R-:W-:Y:S05]  /*4340*/  SEL R15, R9, R14, !P2 ;  /* 0x0000000e090f7207 */ /* 0x000fea0005000000 */
[----:B------:R-:W-:Y:S04]  /*4350*/  IMAD.MOV R14, RZ, RZ, -R15 ;  /* 0x000000ffff0e7224 */ /* 0x000fe800078e0a0f */
[----:B------:R-:W-:Y:S02]  /*4360*/  IMAD R14, R72, R14, R9 ;  /* 0x0000000e480e7224 */ /* 0x000fe400078e0209 */
[C---:B------:R-:W-:Y:S05]  /*4370*/  @!P0 IMAD.HI.U32 R10, R3.reuse, R4, RZ ;  /* 0x00000004030a8227 */ /* 0x040fea00078e00ff */
[----:B------:R-:W-:Y:S04]  /*4380*/  @!P0 SHF.R.U32.HI R10, RZ, R5, R10 ;  /* 0x00000005ff0a8219 */ /* 0x000fe8000001160a */
[----:B------:R-:W-:Y:S01]  /*4390*/  @!P0 SEL R0, R3, R10, !P2 ;  /* 0x0000000a03008207 */ /* 0x000fe20005000000 */
[----:B------:R-:W-:Y:S03]  /*43a0*/  IMAD.MOV R10, RZ, RZ, -R3 ;  /* 0x000000ffff0a7224 */ /* 0x000fe600078e0a03 */
[----:B------:R-:W-:Y:S01]  /*43b0*/  @!P0 IADD3 R15, PT, PT, R15, -R0, RZ ;  /* 0x800000000f0f8210 */ /* 0x000fe20007ffe0ff */
[----:B------:R-:W-:Y:S01]  /*43c0*/  @!P0 IMAD R0, R11, R14, R0 ;  /* 0x0000000e0b008224 */ /* 0x000fe200078e0200 */
[----:B------:R-:W-:Y:S01]  /*43d0*/  IADD3 R11, PT, PT, -R9, RZ, RZ ;  /* 0x000000ff090b7210 */ /* 0x000fe20007ffe1ff */
[----:B------:R-:W-:Y:S02]  /*43e0*/  IMAD R13, R2, R10, R13 ;  /* 0x0000000a020d7224 */ /* 0x000fe400078e020d */
[----:B------:R-:W-:Y:S02]  /*43f0*/  @!P0 IMAD R9, R15, R72, R3 ;  /* 0x000000480f098224 */ /* 0x000fe400078e0203 */
[----:B------:R-:W-:Y:S02]  /*4400*/  @!P0 IMAD.MOV.U32 R3, RZ, RZ, R0 ;  /* 0x000000ffff038224 */ /* 0x000fe400078e0000 */
[----:B------:R-:W-:Y:S02]  /*4410*/  IMAD R8, R6, R11, R8 ;  /* 0x0000000b06087224 */ /* 0x000fe400078e0208 */
[----:B------:R-:W-:Y:S02]  /*4420*/  IMAD R13, R3, R2, R13 ;  /* 0x00000002030d7224 */ /* 0x000fe400078e020d */
[----:B------:R-:W-:Y:S02]  /*4430*/  IMAD R8, R9, R6, R8 ;  /* 0x0000000609087224 */ /* 0x000fe400078e0208 */
.L_x_78:
[----:B------:R-:W-:Y:S05]  /*4440*/  BRA.U UP1, `(.L_x_79) ;  /* 0x0000000101107547 */ /* 0x000fea000b800000 */
[----:B------:R-:W-:Y:S04]  /*4450*/  MOV R0, UR6 ;  /* 0x0000000600007c02 */ /* 0x000fe80008000f00 */
[----:B------:R-:W-:Y:S04]  /*4460*/  SHF.L.U32 R3, R0, 0x1f, RZ ;  /* 0x0000001f00037819 */ /* 0x000fe800000006ff */
[----:B------:R-:W2:Y:S02]  /*4470*/  SYNCS.PHASECHK.TRANS64.TRYWAIT P0, [UR7+0x128], R3 ;  /* 0x00012803ff0075a7 */ /* 0x000ea40008001107 */
[----:B--2---:R-:W-:Y:S05]  /*4480*/  @!P0 BRA `(.L_x_80) ;  /* 0x0000007800e08947 */ /* 0x004fea0003800000 */
.L_x_79:
[----:B------:R-:W-:Y:S02]  /*4490*/  R2UR UR35, R21 ;  /* 0x00000000152372ca */ /* 0x000fe400000e0000 */
[----:B------:R-:W-:Y:S02]  /*44a0*/  R2UR UR34, R20 ;  /* 0x00000000142272ca */ /* 0x000fe400000e0000 */
[----:B------:R-:W-:Y:S02]  /*44b0*/  ISETP.NE.U32.AND P2, PT, RZ, UR4, PT ;  /* 0x00000004ff007c0c */ /* 0x000fe4000bf45070 */
[----:B------:R-:W-:Y:S02]  /*44c0*/  SHF.L.U32 R12, R31, 0x1f, RZ ;  /* 0x0000001f1f0c7819 */ /* 0x000fe400000006ff */
[----:B------:R-:W-:Y:S05]  /*44d0*/  ISETP.NE.AND.EX P2, PT, RZ, UR5, PT, P2 ;  /* 0x00000005ff007c0c */ /* 0x000fea000bf45320 */
[----:B------:R-:W-:Y:S02]  /*44e0*/  USHF.L.U32 UR35, UR35, 0x7, URZ ;  /* 0x0000000723237899 */ /* 0x000fe400080006ff */
[----:B------:R-:W-:Y:S01]  /*44f0*/  USHF.L.U32 UR34, UR34, 0x8, URZ ;  /* 0x0000000822227899 */ /* 0x000fe200080006ff */
[----:B------:R-:W-:Y:S11]  /*4500*/  BRA.U !UP3, `(.L_x_81) ;  /* 0x000000010b347547 */ /* 0x000ff6000b800000 */
[----:B------:R-:W-:Y:S01]  /*4510*/  UPLOP3.LUT UP0, UPT, UPT, UPT, UP2, 0x80, 0x8 ;  /* 0x000000000008789c */ /* 0x000fe20003f0f020 */
[----:B--2---:R-:W-:Y:S02]  /*4520*/  HFMA2 R0, -RZ, RZ, 0, 5.9604644775390625e-08 ;  /* 0x00000001ff007431 */ /* 0x004fe400000001ff */
[----:B------:R-:W-:Y:S03]  /*4530*/  IMAD.MOV.U32 R171, RZ, RZ, 0x1 ;  /* 0x00000001ffab7424 */ /* 0x000fe600078e00ff */
[----:B------:R-:W-:Y:S05]  /*4540*/  PLOP3.LUT P0, PT, PT, PT, UP0, 0x80, 0x8 ;  /* 0x000000000008781c */ /* 0x000fea0003f0f008 */
[----:B------:R-:W2:Y:S01]  /*4550*/  @UP0 LDCU.64 UR10, c[0x0][0x888] ;  /* 0x00011100ff0a07ac */ /* 0x000ea20008000a00 */
[----:B------:R-:W-:Y:S07]  /*4560*/  @UP0 UIMAD UR8, UR36, UR4, URZ ;  /* 0x00000004240802a4 */ /* 0x000fee000f8e02ff */
[----:B------:R-:W-:Y:S01]  /*4570*/  @!P0 PRMT R171, R0, 0x7610, R171 ;  /* 0x0000761000ab8816 */ /* 0x000fe200000000ab */
[----:B--2---:R-:W-:Y:S03]  /*4580*/  @UP0 UIMAD.WIDE UR10, UR8, 0x4, UR10 ;  /* 0x00000004080a08a5 */ /* 0x004fe6000f8e020a */
[----:B------:R-:W2:Y:S03]  /*4590*/  @!UP0 LDCU UR8, c[0x0][0x880] ;  /* 0x00011000ff0887ac */ /* 0x000ea60008000800 */
[----:B------:R-:W-:Y:S01]  /*45a0*/  IMAD.U32 R10, RZ, RZ, UR10 ;  /* 0x0000000aff0a7e24 */ /* 0x000fe2000f8e00ff */
[----:B------:R-:W-:Y:S05]  /*45b0*/  MOV R11, UR11 ;  /* 0x0000000b000b7c02 */ /* 0x000fea0008000f00 */
[----:B-----5:R3:W5:Y:S02]  /*45c0*/  @P0 LDG.E R81, desc[UR46][R10.64] ;  /* 0x0000002e0a510981 */ /* 0x020764000c1e1900 */
[----:B--23--:R-:W-:Y:S07]  /*45d0*/  @!P0 IMAD.U32 R81, RZ, RZ, UR8 ;  /* 0x00000008ff518e24 */ /* 0x00cfee000f8e00ff */
.L_x_81:
[----:B-----5:R-:W-:Y:S01]  /*45e0*/  @!P2 FSETP.EQ.AND P0, PT, R81, RZ, PT ;  /* 0x000000ff5100a20b */ /* 0x020fe20003f02000 */
[----:B------:R-:W-:Y:S01]  /*45f0*/  @!UPT UIADD3 URZ, UPT, UPT, URZ, URZ, URZ ;  /* 0x000000fffffff290 */ /* 0x000fe2000fffe0ff */
[----:B------:R-:W-:Y:S11]  /*4600*/  @!P2 BRA `(.L_x_82) ;  /* 0x000000000014a947 */ /* 0x000ff60003800000 */
[----:B------:R-:W-:Y:S02]  /*4610*/  LOP3.LUT P2, RZ, R171, 0xff, RZ, 0xc0, !PT ;  /* 0x000000ffabff7812 */ /* 0x000fe4000784c0ff */
[----:B------:R-:W-:Y:S04]  /*4620*/  PLOP3.LUT P0, PT, PT, PT, UP0, 0x80, 0x8 ;  /* 0x000000000008781c */ /* 0x000fe80003f0f008 */
[----:B------:R-:W-:Y:S07]  /*4630*/  PLOP3.LUT P0, PT, P0, PT, PT, 0x8, 0x80 ;  /* 0x000000000080781c */ /* 0x000fee000070e170 */
[----:B------:R-:W-:Y:S11]  /*4640*/  @P2 FSETP.EQ.AND P0, PT, R81, RZ, PT ;  /* 0x000000ff5100220b */ /* 0x000ff60003f02000 */
[----:B------:R-:W-:Y:S02]  /*4650*/  @!UPT UIADD3 URZ, UPT, UPT, URZ, URZ, URZ ;  /* 0x000000fffffff290 */ /* 0x000fe4000fffe0ff */
.L_x_82:
[----:B------:R-:W3:Y:S01]  /*4660*/  SYNCS.PHASECHK.TRANS64.TRYWAIT P2, [UR7+0x100], R12 ;  /* 0x0001000cff0075a7 */ /* 0x000ee20008041107 */
[----:B------:R-:W-:Y:S04]  /*4670*/  ELECT P4, URZ, PT ;  /* 0x0000000000ff782f */ /* 0x000fe80003880000 */
[----:B------:R-:W-:Y:S11]  /*4680*/  PLOP3.LUT P4, PT, P0, P4, PT, 0xf2, 0x2f ;  /* 0x00000000002f781c */ /* 0x000ff60000789e72 */
[----:B------:R-:W-:Y:S02]  /*4690*/  @!UPT UIADD3 URZ, UPT, UPT, URZ, URZ, URZ ;  /* 0x000000fffffff290 */ /* 0x000fe4000fffe0ff */
[----:B-1----:R-:W-:Y:S05]  /*46a0*/  @!P4 IADD3 R9, P0, PT, R32, 0x580, RZ ;  /* 0x000005802009c810 */ /* 0x002fea0007f1e0ff */
[----:B--2---:R-:W-:Y:S01]  /*46b0*/  @!P4 IMAD.X R0, RZ, RZ, R33, P0 ;  /* 0x000000ffff00c224 */ /* 0x004fe200000e0621 */
[----:B---3--:R-:W-:Y:S07]  /*46c0*/  @!P2 BRA `(.L_x_83) ;  /* 0x000000780068a947 */ /* 0x008fee0003800000 */
.L_x_183:
[----:B------:R-:W-:Y:S01]  /*46d0*/  @!P4 R2UR UR8, R0 ;  /* 0x000000000008c2ca */ /* 0x000fe200000e0000 */
[----:B------:R-:W-:Y:S01]  /*46e0*/  VOTEU.ALL UP1, P4 ;  /* 0x0000000000ff7886 */ /* 0x000fe20002020000 */
[----:B------:R-:W-:Y:S01]  /*46f0*/  @!P4 R2UR UR9, R9 ;  /* 0x000000000909c2ca */ /* 0x000fe200000e0000 */
[----:B------:R-:W-:Y:S01]  /*4700*/  @!P4 IMAD.MOV.U32 R0, RZ, RZ, 0x2000 ;  /* 0x00002000ff00c424 */ /* 0x000fe200078e00ff */
[----:B------:R-:W-:Y:S01]  /*4710*/  UMOV UR10, 0x0 ;  /* 0x00000000000a7882 */ /* 0x000fe20000000000 */
[----:B------:R-:W-:Y:S01]  /*4720*/  UMOV UR11, 0x10000000 ;  /* 0x10000000000b7882 */ /* 0x000fe20000000000 */
[----:B------:R-:W-:Y:S01]  /*4730*/  @!UP1 UIADD3 UR32, UPT, UPT, UR7, 0x200, URZ ;  /* 0x0000020007209890 */ /* 0x000fe2000fffe0ff */
[----:B------:R-:W-:Y:S01]  /*4740*/  @!P4 IADD3 R9, P0, PT, R32, 0x580, RZ ;  /* 0x000005802009c810 */ /* 0x000fe20007f1e0ff */
[----:B------:R-:W-:Y:S05]  /*4750*/  VOTEU.ALL UP1, P4 ;  /* 0x0000000000ff7886 */ /* 0x000fea0002020000 */
[----:B------:R-:W-:Y:S01]  /*4760*/  IMAD.U32 R11, RZ, RZ, UR8 ;  /* 0x00000008ff0b7e24 */ /* 0x000fe2000f8e00ff */
[----:B------:R-:W-:Y:S01]  /*4770*/  UPRMT UR8, UR37, 0x654, UR33 ;  /* 0x0000065425087896 */ /* 0x000fe20008000021 */
[----:B------:R-:W-:Y:S03]  /*4780*/  IMAD.U32 R10, RZ, RZ, UR9 ;  /* 0x00000009ff0a7e24 */ /* 0x000fe6000f8e00ff */
[----:B------:R-:W-:Y:S02]  /*4790*/  @!P4 R2UR UR15, R11 ;  /* 0x000000000b0fc2ca */ /* 0x000fe400000e0000 */
[----:B------:R-:W-:Y:S11]  /*47a0*/  @!P4 R2UR UR14, R10 ;  /* 0x000000000a0ec2ca */ /* 0x000ff600000e0000 */
[----:B------:R-:W-:Y:S02]  /*47b0*/  @!UPT UIADD3 URZ, UPT, UPT, URZ, URZ, URZ ;  /* 0x000000fffffff290 */ /* 0x000fe4000fffe0ff */
[----:B------:R2:W-:Y:S01]  /*47c0*/  @!UP1 UTMALDG.3D [UR32], [UR14], desc[UR10] ;  /* 0x00000a200e0095b4 */ /* 0x0005e20008011000 */
[----:B------:R3:W-:Y:S01]  /*47d0*/  @!P4 SYNCS.ARRIVE.TRANS64.RED.A0TR RZ, [UR7+0xe0], R0 ;  /* 0x0000e000ffffc9a7 */ /* 0x0007e20008300407 */
[----:B------:R-:W-:Y:S01]  /*47e0*/  SYNCS.ARRIVE.TRANS64.RED.A1T0 RZ, [UR8], RZ ;  /* 0x000000ffffff79a7 */ /* 0x000fe20008100408 */
[----:B---3--:R-:W-:Y:S01]  /*47f0*/  @!P4 IMAD.X R0, RZ, RZ, R33, P0 ;  /* 0x000000ffff00c224 */ /* 0x008fe200000e0621 */
[----:B------:R-:W3:Y:S02]  /*4800*/  SYNCS.PHASECHK.TRANS64.TRYWAIT P2, [UR7+0x108], R12 ;  /* 0x0001080cff0075a7 */ /* 0x000ee40008041107 */
[----:B--23--:R-:W-:Y:S05]  /*4810*/  @!P2 BRA `(.L_x_84) ;  /* 0x00000078002ca947 */ /* 0x00cfea0003800000 */
.L_x_185:
        /* <DEDUP_REMOVED lines=8> */
[----:B------:R-:W-:Y:S01]  /*48a0*/  @!UP1 UIADD3 UR24, UPT, UPT, UR7, 0x2200, URZ ;  /* 0x0000220007189890 */ /* 0x000fe2000fffe0ff */
[----:B------:R-:W-:Y:S01]  /*48b0*/  VOTEU.ALL UP1, P4 ;  /* 0x0000000000ff7886 */ /* 0x000fe20002020000 */
[----:B------:R-:W-:Y:S01]  /*48c0*/  UMOV UR27, UR35 ;  /* 0x00000023001b7c82 */ /* 0x000fe20008000000 */
[----:B------:R-:W-:Y:S02]  /*48d0*/  UMOV UR28, UR36 ;  /* 0x00000024001c7c82 */ /* 0x000fe40008000000 */
[----:B------:R-:W-:Y:S01]  /*48e0*/  IMAD.U32 R11, RZ, RZ, UR8 ;  /* 0x00000008ff0b7e24 */ /* 0x000fe2000f8e00ff */
[----:B------:R-:W-:Y:S01]  /*48f0*/  UPRMT UR8, UR37, 0x654, UR25 ;  /* 0x0000065425087896 */ /* 0x000fe20008000019 */
[----:B------:R-:W-:Y:S02]  /*4900*/  IMAD.U32 R10, RZ, RZ, UR9 ;  /* 0x00000009ff0a7e24 */ /* 0x000fe4000f8e00ff */
[----:B------:R-:W-:Y:S01]  /*4910*/  @!P4 IMAD.X R20, RZ, RZ, R33, P0 ;  /* 0x000000ffff14c224 */ /* 0x000fe200000e0621 */
[----:B------:R-:W-:Y:S02]  /*4920*/  @!P4 R2UR UR15, R11 ;  /* 0x000000000b0fc2ca */ /* 0x000fe400000e0000 */
[----:B------:R-:W-:Y:S11]  /*4930*/  @!P4 R2UR UR14, R10 ;  /* 0x000000000a0ec2ca */ /* 0x000ff600000e0000 */
[----:B------:R-:W-:Y:S02]  /*4940*/  @!UPT UIADD3 URZ, UPT, UPT, URZ, URZ, URZ ;  /* 0x000000fffffff290 */ /* 0x000fe4000fffe0ff */
[----:B------:R2:W-:Y:S01]  /*4950*/  @!UP1 UTMALDG.3D [UR24], [UR14], desc[UR10] ;  /* 0x00000a180e0095b4 */ /* 0x0005e20008011000 */
[----:B------:R2:W-:Y:S01]  /*4960*/  @!P4 SYNCS.ARRIVE.TRANS64.RED.A0TR RZ, [UR7+0xe8], R0 ;  /* 0x0000e800ffffc9a7 */ /* 0x0005e20008300407 */
[----:B------:R-:W-:Y:S01]  /*4970*/  SYNCS.ARRIVE.TRANS64.RED.A1T0 RZ, [UR8], RZ ;  /* 0x000000ffffff79a7 */ /* 0x000fe20008100408 */
[----:B------:R-:W3:Y:S02]  /*4980*/  SYNCS.PHASECHK.TRANS64.TRYWAIT P2, [UR7+0x110], R12 ;  /* 0x0001100cff0075a7 */ /* 0x000ee40008041107 */
[----:B--23--:R-:W-:Y:S05]  /*4990*/  @!P2 BRA `(.L_x_85) ;  /* 0x0000007400e4a947 */ /* 0x00cfea0003800000 */
.L_x_187:
[----:B------:R-:W2:Y:S01]  /*49a0*/  LDC.64 R14, c[0x0][0xb10] ;  /* 0x0002c400ff0e7b82 */ /* 0x000ea20000000a00 */
[----:B------:R-:W-:Y:S01]  /*49b0*/  @!P4 R2UR UR8, R20 ;  /* 0x000000001408c2ca */ /* 0x000fe200000e0000 */
[----:B------:R-:W-:Y:S01]  /*49c0*/  VOTEU.ALL UP1, P4 ;  /* 0x0000000000ff7886 */ /* 0x000fe20002020000 */
[----:B------:R-:W-:Y:S01]  /*49d0*/  @!P4 R2UR UR9, R21 ;  /* 0x000000001509c2ca */ /* 0x000fe200000e0000 */
[----:B------:R-:W-:Y:S01]  /*49e0*/  UMOV UR10, 0x0 ;  /* 0x00000000000a7882 */ /* 0x000fe20000000000 */
[----:B------:R-:W-:Y:S03]  /*49f0*/  UMOV UR11, 0x10000000 ;  /* 0x10000000000b7882 */ /* 0x000fe60000000000 */
[----:B------:R-:W3:Y:S01]  /*4a00*/  LDC.64 R10, c[0x0][0xb18] ;  /* 0x0002c600ff0a7b82 */ /* 0x000ee20000000a00 */
[----:B------:R-:W-:Y:S01]  /*4a10*/  @!UP1 UIADD3 UR18, UPT, UPT, UR34, 0x80, URZ ;  /* 0x0000008022129890 */ /* 0x000fe2000fffe0ff */
[----:B------:R-:W-:Y:S01]  /*4a20*/  @P3 SHF.R.U32.HI R28, RZ, 0x10, R25 ;  /* 0x00000010ff1c3819 */ /* 0x000fe20000011619 */
[----:B------:R-:W-:Y:S01]  /*4a30*/  @!UP1 UIADD3 UR16, UPT, UPT, UR7, 0x4200, URZ ;  /* 0x0000420007109890 */ /* 0x000fe2000fffe0ff */
[----:B------:R-:W-:Y:S01]  /*4a40*/  VIADD R30, R30, 0x1 ;  /* 0x000000011e1e7836 */ /* 0x000fe20000000000 */
[----:B------:R-:W-:Y:S03]  /*4a50*/  VOTEU.ALL UP1, P4 ;  /* 0x0000000000ff7886 */ /* 0x000fe60002020000 */
[----:B------:R-:W5:Y:S01]  /*4a60*/  @!P1 LDC R0, c[0x0][0xb20] ;  /* 0x0002c800ff009b82 */ /* 0x000f620000000800 */
[----:B------:R-:W-:Y:S01]  /*4a70*/  UMOV UR19, UR35 ;  /* 0x0000002300137c82 */ /* 0x000fe20008000000 */
[----:B------:R-:W-:Y:S01]  /*4a80*/  IMAD.U32 R21, RZ, RZ, UR8 ;  /* 0x00000008ff157e24 */ /* 0x000fe2000f8e00ff */
[----:B------:R-:W-:Y:S05]  /*4a90*/  UMOV UR20, UR36 ;  /* 0x0000002400147c82 */ /* 0x000fea0008000000 */
[----:B-1----:R-:W1:Y:S01]  /*4aa0*/  @!P1 LDC R3, c[0x0][0xb0c] ;  /* 0x0002c300ff039b82 */ /* 0x002e620000000800 */
[----:B------:R-:W-:Y:S01]  /*4ab0*/  IMAD.U32 R20, RZ, RZ, UR9 ;  /* 0x00000009ff147e24 */ /* 0x000fe2000f8e00ff */
[----:B------:R-:W-:Y:S01]  /*4ac0*/  UPRMT UR8, UR37, 0x654, UR17 ;  /* 0x0000065425087896 */ /* 0x000fe20008000011 */
[----:B------:R-:W-:Y:S03]  /*4ad0*/  @!P4 R2UR UR15, R21 ;  /* 0x00000000150fc2ca */ /* 0x000fe600000e0000 */
[----:B------:R-:W-:Y:S01]  /*4ae0*/  @!P4 R2UR UR14, R20 ;  /* 0x00000000140ec2ca */ /* 0x000fe200000e0000 */
[----:B------:R-:W-:Y:S11]  /*4af0*/  @!P4 IMAD.MOV.U32 R20, RZ, RZ, 0x2000 ;  /* 0x00002000ff14c424 */ /* 0x000ff600078e00ff */
[----:B------:R-:W-:Y:S01]  /*4b00*/  @!UPT UIADD3 URZ, UPT, UPT, URZ, URZ, URZ ;  /* 0x000000fffffff290 */ /* 0x000fe2000fffe0ff */
[----:B------:R1:W-:Y:S01]  /*4b10*/  @!UP1 UTMALDG.3D [UR16], [UR14], desc[UR10] ;  /* 0x00000a100e0095b4 */ /* 0x0003e20008011000 */
[----:B------:R1:W-:Y:S02]  /*4b20*/  @!P4 SYNCS.ARRIVE.TRANS64.RED.A0TR RZ, [UR7+0xf0], R20 ;  /* 0x0000f014ffffc9a7 */ /* 0x0003e40008300407 */
[----:B-1----:R-:W-:Y:S01]  /*4b30*/  @!P1 ISETP.NE.AND P2, PT, R3, 0x1, PT ;  /* 0x000000010300980c */ /* 0x002fe20003f45270 */
[C---:B--2---:R-:W-:Y:S01]  /*4b40*/  @!P1 IMAD.HI.U32 R14, R13.reuse, R14, RZ ;  /* 0x0000000e0d0e9227 */ /* 0x044fe200078e00ff */
[----:B---3--:R-:W-:Y:S03]  /*4b50*/  @!P1 ISETP.NE.AND P0, PT, R10, 0x1, PT ;  /* 0x000000010a00980c */ /* 0x008fe60003f05270 */
[C---:B------:R-:W-:Y:S01]  /*4b60*/  @!P1 IMAD.HI.U32 R11, R8.reuse, R11, RZ ;  /* 0x0000000b080b9227 */ /* 0x040fe200078e00ff */
[----:B------:R-:W-:Y:S04]  /*4b70*/  @!P1 SHF.R.U32.HI R14, RZ, R15, R14 ;  /* 0x0000000fff0e9219 */ /* 0x000fe8000001160e */
[----:B-----5:R-:W-:Y:S01]  /*4b80*/  @!P1 SHF.R.U32.HI R9, RZ, R0, R11 ;  /* 0x00000000ff099219 */ /* 0x020fe2000001160b */
[----:B------:R-:W-:Y:S01]  /*4b90*/  SYNCS.ARRIVE.TRANS64.RED.A1T0 RZ, [UR8], RZ ;  /* 0x000000ffffff79a7 */ /* 0x000fe20008100408 */
[----:B------:R-:W-:Y:S02]  /*4ba0*/  @!P1 SEL R14, R13, R14, !P2 ;  /* 0x0000000e0d0e9207 */ /* 0x000fe40005000000 */
[----:B------:R-:W-:Y:S01]  /*4bb0*/  @!P1 SEL R9, R8, R9, !P0 ;  /* 0x0000000908099207 */ /* 0x000fe20004000000 */
[----:B------:R-:W1:Y:S04]  /*4bc0*/  SYNCS.PHASECHK.TRANS64.TRYWAIT P5, [UR7+0x118], R12 ;  /* 0x0001180cff0075a7 */ /* 0x000e6800080a1107 */
[----:B------:R-:W-:Y:S02]  /*4bd0*/  @!P1 IMAD.IADD R0, R9, 0x1, -R14 ;  /* 0x0000000109009824 */ /* 0x000fe400078e0a0e */
[----:B------:R-:W-:Y:S02]  /*4be0*/  @!P1 IMAD.IADD R9, R14, 0x1, -R9 ;  /* 0x000000010e099824 */ /* 0x000fe400078e0a09 */
[----:B------:R-:W-:Y:S02]  /*4bf0*/  @!P1 IMAD R13, R0, R3, R13 ;  /* 0x00000003000d9224 */ /* 0x000fe400078e020d */
[----:B------:R-:W-:Y:S01]  /*4c00*/  @!P1 IMAD R8, R9, R10, R8 ;  /* 0x0000000a09089224 */ /* 0x000fe200078e0208 */
[----:B-1----:R-:W-:Y:S06]  /*4c10*/  @!P5 BRA `(.L_x_86) ;  /* 0x00000074005cd947 */ /* 0x002fec0003800000 */
.L_x_189:
[----:B-1----:R-:W-:Y:S01]  /*4c20*/  @!P4 IADD3 R3, P0, PT, R32, 0x580, RZ ;  /* 0x000005802003c810 */ /* 0x002fe20007f1e0ff */
[----:B------:R-:W-:Y:S01]  /*4c30*/  VOTEU.ALL UP1, P4 ;  /* 0x0000000000ff7886 */ /* 0x000fe20002020000 */
[----:B------:R-:W-:Y:S01]  /*4c40*/  UMOV UR18, 0x0 ;  /* 0x0000000000127882 */ /* 0x000fe20000000000 */
[----:B------:R-:W-:Y:S01]  /*4c50*/  UMOV UR19, 0x10000000 ;  /* 0x1000000000137882 */ /* 0x000fe20000000000 */
[----:B------:R-:W-:Y:S01]  /*4c60*/  @!P4 R2UR UR9, R3 ;  /* 0x000000000309c2ca */ /* 0x000fe200000e0000 */
[----:B------:R-:W-:Y:S01]  /*4c70*/  @!P4 IMAD.X R0, RZ, RZ, R33, P0 ;  /* 0x000000ffff00c224 */ /* 0x000fe200000e0621 */
[----:B------:R-:W-:Y:S01]  /*4c80*/  @!UP1 UIADD3 UR10, UPT, UPT, UR34, 0xc0, URZ ;  /* 0x000000c0220a9890 */ /* 0x000fe2000fffe0ff */
[----:B------:R-:W-:Y:S01]  /*4c90*/  ISETP.NE.AND P0, PT, R30, 0x2, PT ;  /* 0x000000021e00780c */ /* 0x000fe20003f05270 */
[----:B------:R-:W-:Y:S01]  /*4ca0*/  UMOV UR11, UR35 ;  /* 0x00000023000b7c82 */ /* 0x000fe20008000000 */
[----:B------:R-:W-:Y:S01]  /*4cb0*/  UMOV UR12, UR36 ;  /* 0x00000024000c7c82 */ /* 0x000fe20008000000 */
[----:B------:R-:W-:Y:S01]  /*4cc0*/  @!P4 R2UR UR8, R0 ;  /* 0x000000000008c2ca */ /* 0x000fe200000e0000 */
[----:B------:R-:W-:Y:S01]  /*4cd0*/  IMAD.IADD R20, R8, 0x1, R147 ;  /* 0x0000000108147824 */ /* 0x000fe200078e0293 */
[----:B------:R-:W-:Y:S01]  /*4ce0*/  @P3 R2UR UR36, R28 ;  /* 0x000000001c2432ca */ /* 0x000fe200000e0000 */
[----:B------:R-:W-:Y:S01]  /*4cf0*/  IMAD.IADD R21, R13, 0x1, R170 ;  /* 0x000000010d157824 */ /* 0x000fe200078e02aa */
[----:B------:R-:W-:Y:S02]  /*4d00*/  SEL R0, RZ, 0x1, P0 ;  /* 0x00000001ff007807 */ /* 0x000fe40000000000 */
[----:B------:R-:W-:Y:S01]  /*4d10*/  LOP3.LUT R31, R31, 0x1, RZ, 0x3c, !PT ;  /* 0x000000011f1f7812 */ /* 0x000fe200078e3cff */
[----:B------:R-:W-:Y:S01]  /*4d20*/  IMAD.U32 R10, RZ, RZ, UR9 ;  /* 0x00000009ff0a7e24 */ /* 0x000fe2000f8e00ff */
[----:B------:R-:W-:Y:S01]  /*4d30*/  @!UP1 UIADD3 UR9, UPT, UPT, UR7, 0xf8, URZ ;  /* 0x000000f807099890 */ /* 0x000fe2000fffe0ff */
[----:B------:R-:W-:Y:S02]  /*4d40*/  LOP3.LUT R29, R29, R0, RZ, 0x3c, !PT ;  /* 0x000000001d1d7212 */ /* 0x000fe400078e3cff */
[----:B------:R-:W-:Y:S02]  /*4d50*/  SEL R30, R30, RZ, P0 ;  /* 0x000000ff1e1e7207 */ /* 0x000fe40000000000 */
[----:B------:R-:W-:Y:S01]  /*4d60*/  IMAD.U32 R11, RZ, RZ, UR8 ;  /* 0x00000008ff0b7e24 */ /* 0x000fe2000f8e00ff */
[----:B------:R-:W-:Y:S01]  /*4d70*/  @!P4 R2UR UR14, R10 ;  /* 0x000000000a0ec2ca */ /* 0x000fe200000e0000 */
[----:B------:R-:W-:Y:S01]  /*4d80*/  @!UP1 UIADD3 UR8, UPT, UPT, UR7, 0x6200, URZ ;  /* 0x0000620007089890 */ /* 0x000fe2000fffe0ff */
[----:B------:R-:W-:Y:S02]  /*4d90*/  VOTEU.ALL UP1, P4 ;  /* 0x0000000000ff7886 */ /* 0x000fe40002020000 */
[----:B------:R-:W-:Y:S11]  /*4da0*/  @!P4 R2UR UR15, R11 ;  /* 0x000000000b0fc2ca */ /* 0x000ff600000e0000 */
[----:B------:R-:W-:Y:S02]  /*4db0*/  @!UPT UIADD3 URZ, UPT, UPT, URZ, URZ, URZ ;  /* 0x000000fffffff290 */ /* 0x000fe4000fffe0ff */
[----:B------:R2:W-:Y:S01]  /*4dc0*/  @!UP1 UTMALDG.3D [UR8], [UR14], desc[UR18] ;  /* 0x000012080e0095b4 */ /* 0x0005e20008011000 */
[----:B------:R2:W-:Y:S01]  /*4dd0*/  @!P4 SYNCS.ARRIVE.TRANS64.RED.A0TR RZ, [UR7+0xf8], R23 ;  /* 0x0000f817ffffc9a7 */ /* 0x0005e20008300407 */
[----:B------:R-:W-:Y:S01]  /*4de0*/  UPLOP3.LUT UP1, UPT, UPT, UPT, UPT, 0x80, 0x8 ;  /* 0x000000000008789c */ /* 0x000fe20003f2f070 */
[----:B------:R-:W-:Y:S01]  /*4df0*/  SYNCS.ARRIVE.TRANS64.RED.A1T0 RZ, [UR13], RZ ;  /* 0x000000ffffff79a7 */ /* 0x000fe2000810040d */
[----:B------:R-:W-:Y:S09]  /*4e00*/  @P3 BRA `(.L_x_87) ;  /* 0xfffffff000943947 */ /* 0x000ff2000383ffff */
[----:B------:R-:W-:-:S04]  /*4e10*/  SHF.L.U32 R3, R31, 0x1f, RZ ;  /* 0x0000001f1f037819 */ /* 0x000fc800000006ff */
[----:B------:R-:W1:Y:S02]  /*4e20*/  SYNCS.PHASECHK.TRANS64.TRYWAIT P0, [UR7+0x100], R3 ;  /* 0x00010003ff0075a7 */ /* 0x000e640008001107 */
[----:B-1----:R-:W-:Y:S05]  /*4e30*/  @!P0 BRA `(.L_x_88) ;  /* 0x0000007000ec8947 */ /* 0x002fea0003800000 */
.L_x_191:
[----:B------:R-:W3:Y:S02]  /*4e40*/  SYNCS.PHASECHK.TRANS64.TRYWAIT P0, [UR7+0x108], R3 ;  /* 0x00010803ff0075a7 */ /* 0x000ee40008001107 */
[----:B---3--:R-:W-:Y:S05]  /*4e50*/  @!P0 BRA `(.L_x_89) ;  /* 0x0000007000fc8947 */ /* 0x008fea0003800000 */
.L_x_193:
[----:B------:R-:W3:Y:S02]  /*4e60*/  SYNCS.PHASECHK.TRANS64.TRYWAIT P0, [UR7+0x110], R3 ;  /* 0x00011003ff0075a7 */ /* 0x000ee40008001107 */
[----:B---3--:R-:W-:Y:S05]  /*4e70*/  @!P0 BRA `(.L_x_90) ;  /* 0x00000074000c8947 */ /* 0x008fea0003800000 */
.L_x_195:
[----:B-1----:R-:W-:-:S07]  /*4e80*/  MOV R0, UR7 ;  /* 0x0000000700007c02 */ /* 0x002fce0008000f00 */
.L_x_91:
[----:B-1----:R-:W-:-:S04]  /*4e90*/  SHF.L.U32 R3, R31, 0x1f, RZ ;  /* 0x0000001f1f037819 */ /* 0x002fc800000006ff */
[----:B------:R1:W3:Y:S03]  /*4ea0*/  SYNCS.PHASECHK.TRANS64.TRYWAIT P0, [R0+URZ+0x118], R3 ;  /* 0x00011803000075a7 */ /* 0x0002e600080011ff */
[----:B---3--:R-:W-:Y:S05]  /*4eb0*/  @!P0 NANOSLEEP.SYNCS 0x989680 ;  /* 0x009896800000895d */ /* 0x008fea0003900000 */
[----:B------:R-:W3:Y:S02]  /*4ec0*/  @!P0 SYNCS.PHASECHK.TRANS64 P0, [R0+URZ+0x118], R3 ;  /* 0x00011803000085a7 */ /* 0x000ee400080010ff */
[----:B--23--:R-:W-:Y:S05]  /*4ed0*/  @P0 EXIT ;  /* 0x000000000000094d */ /* 0x00cfea0003800000 */
[----:B------:R-:W-:Y:S05]  /*4ee0*/  BRA `(.L_x_91) ;  /* 0xfffffffc00e87947 */ /* 0x000fea000383ffff */
.L_x_76:
[----:B------:R-:W-:-:S06]  /*4ef0*/  UISETP.GE.AND UP1, UPT, UR8, 0x4, UPT ;  /* 0x000000040800788c */ /* 0x000fcc000bf26270 */
[----:B------:R-:W-:-:S13]  /*4f00*/  PLOP3.LUT P0, PT, PT, PT, UP1, 0x80, 0x8 ;  /* 0x000000000008781c */ /* 0x000fda0003f0f018 */
[----:B------:R-:W-:Y:S05]  /*4f10*/  @!P0 EXIT ;  /* 0x000000000000894d */ /* 0x000fea0003800000 */
[----:B------:R-:W-:Y:S01]  /*4f20*/  BAR.SYNC.DEFER_BLOCKING 0x6, 0xa0 ;  /* 0x0182800000007b1d */ /* 0x000fe20000010000 */
[C---:B------:R-:W-:Y:S01]  /*4f30*/  IMAD.SHL.U32 R3, R185.reuse, 0x40, RZ ;  /* 0x00000040b9037824 */ /* 0x040fe200078e00ff */
[C---:B------:R-:W-:Y:S01]  /*4f40*/  LOP3.LUT R189, R185.reuse, 0x60, RZ, 0xc0, !PT ;  /* 0x00000060b9bd7812 */ /* 0x040fe200078ec0ff */
[C---:B------:R-:W-:Y:S01]  /*4f50*/  IMAD.SHL.U32 R172, R185.reuse, 0x8, RZ ;  /* 0x00000008b9ac7824 */ /* 0x040fe200078e00ff */
[C---:B------:R-:W-:Y:S01]  /*4f60*/  LOP3.LUT R187, R185.reuse, 0x2, RZ, 0xc0, !PT ;  /* 0x00000002b9bb7812 */ /* 0x040fe200078ec0ff */
[----:B------:R-:W-:Y:S01]  /*4f70*/  IMAD.U32 R79, R185, 0x10000, RZ ;  /* 0x00010000b94f7824 */ /* 0x000fe200078e00ff */
[----:B------:R-:W-:Y:S02]  /*4f80*/  UMOV UR49, 0x400 ;  /* 0x0000040000317882 */ /* 0x000fe40000000000 */
[----:B------:R-:W1:Y:S01]  /*4f90*/  LDC R177, c[0x0][0x370] ;  /* 0x0000dc00ffb17b82 */ /* 0x000e620000000800 */
[----:B------:R-:W-:Y:S01]  /*4fa0*/  ULEA UR49, UR37, UR49, 0x18 ;  /* 0x0000003125317291 */ /* 0x000fe2000f8ec0ff */
[----:B------:R-:W-:Y:S01]  /*4fb0*/  LOP3.LUT R5, R3, 0x180, RZ, 0xc0, !PT ;  /* 0x0000018003057812 */ /* 0x000fe200078ec0ff */
[----:B------:R-:W-:Y:S01]  /*4fc0*/  HFMA2 R191, -RZ, RZ, 0, 0 ;  /* 0x00000000ffbf7431 */ /* 0x000fe200000001ff */
[----:B------:R-:W-:Y:S01]  /*4fd0*/  LOP3.LUT R79, R79, 0x600000, RZ, 0xc0, !PT ;  /* 0x006000004f4f7812 */ /* 0x000fe200078ec0ff */
[----:B------:R-:W-:Y:S01]  /*4fe0*/  UIADD3 UR4, UPT, UPT, UR49, 0x8200, URZ ;  /* 0x0000820031047890 */ /* 0x000fe2000fffe0ff */
[----:B------:R-:W-:Y:S01]  /*4ff0*/  LOP3.LUT R172, R5, 0x30, R172, 0xf8, !PT ;  /* 0x0000003005ac7812 */ /* 0x000fe200078ef8ac */
[----:B------:R-:W-:Y:S01]  /*5000*/  IMAD.MOV.U32 R76, RZ, RZ, RZ ;  /* 0x000000ffff4c7224 */ /* 0x000fe200078e00ff */
[----:B------:R-:W2:Y:S01]  /*5010*/  LDC R74, c[0x0][0xb0c] ;  /* 0x0002c300ff4a7b82 */ /* 0x000ea20000000800 */
[----:B------:R-:W-:-:S02]  /*5020*/  LOP3.LUT R185, R185, 0x4, RZ, 0xc0, !PT ;  /* 0x00000004b9b97812 */ /* 0x000fc400078ec0ff */
[----:B------:R-:W-:Y:S02]  /*5030*/  CS2R R182, SRZ ;  /* 0x0000000000b67805 */ /* 0x000fe4000001ff00 */
[----:B------:R-:W-:Y:S02]  /*5040*/  LOP3.LUT R172, R172, 0x1e40, R3, 0xf8, !PT ;  /* 0x00001e40acac7812 */ /* 0x000fe400078ef803 */
[----:B------:R-:W-:Y:S02]  /*5050*/  CS2R R180, SRZ ;  /* 0x0000000000b47805 */ /* 0x000fe4000001ff00 */
[----:B------:R-:W-:Y:S01]  /*5060*/  IADD3 R184, PT, PT, -R185, 0x2, RZ ;  /* 0x00000002b9b87810 */ /* 0x000fe20007ffe1ff */
[----:B------:R-:W-:Y:S01]  /*5070*/  IMAD.MOV R176, RZ, RZ, -R187 ;  /* 0x000000ffffb07224 */ /* 0x000fe200078e0abb */
[----:B------:R-:W-:Y:S01]  /*5080*/  MOV R188, UR4 ;  /* 0x0000000400bc7c02 */ /* 0x000fe20008000f00 */
[----:B------:R-:W4:Y:S01]  /*5090*/  LDC R174, c[0x0][0xb20] ;  /* 0x0002c800ffae7b82 */ /* 0x000f220000000800 */
[----:B------:R-:W3:Y:S01]  /*50a0*/  LDS R0, [UR49+0x1c0] ;  /* 0x0001c031ff007984 */ /* 0x000ee20008000800 */
[----:B------:R-:W-:Y:S01]  /*50b0*/  VIADD R186, R172, UR49 ;  /* 0x00000031acba7c36 */ /* 0x000fe20008000000 */
[----:B------:R-:W1:Y:S01]  /*50c0*/  LDCU.64 UR52, c[0x0][0x348] ;  /* 0x00006900ff3477ac */ /* 0x000e620008000a00 */
[----:B------:R-:W-:-:S02]  /*50d0*/  IMAD.MOV R175, RZ, RZ, -R185 ;  /* 0x000000ffffaf7224 */ /* 0x000fc400078e0ab9 */
[----:B------:R-:W-:Y:S01]  /*50e0*/  VIADD R186, R186, 0x200 ;  /* 0x00000200baba7836 */ /* 0x000fe20000000000 */
[----:B------:R-:W1:Y:S01]  /*50f0*/  LDCU.64 UR38, c[0x0][0x888] ;  /* 0x00011100ff2677ac */ /* 0x000e620008000a00 */
[----:B------:R-:W1:Y:S01]  /*5100*/  LDC R73, c[0x0][0xb30] ;  /* 0x0002cc00ff497b82 */ /* 0x000e620000000800 */
[----:B------:R-:W1:Y:S01]  /*5110*/  LDCU.64 UR44, c[0x0][0x890] ;  /* 0x00011200ff2c77ac */ /* 0x000e620008000a00 */
[----:B------:R-:W-:-:S06]  /*5120*/  UIADD3 UR48, UPT, UPT, UR49, 0x200, URZ ;  /* 0x0000020031307890 */ /* 0x000fcc000fffe0ff */
[----:B------:R-:W1:Y:S08]  /*5130*/  LDC.64 R168, c[0x0][0xb10] ;  /* 0x0002c400ffa87b82 */ /* 0x000e700000000a00 */
[----:B------:R-:W1:Y:S08]  /*5140*/  LDC.64 R70, c[0x0][0xb18] ;  /* 0x0002c600ff467b82 */ /* 0x000e700000000a00 */
[----:B------:R-:W1:Y:S08]  /*5150*/  LDC.64 R68, c[0x0][0xb28] ;  /* 0x0002ca00ff447b82 */ /* 0x000e700000000a00 */
[----:B------:R-:W1:Y:S01]  /*5160*/  LDC.64 R166, c[0x0][0x8b0] ;  /* 0x00022c00ffa67b82 */ /* 0x000e620000000a00 */
[----:B---3--:R-:W-:-:S07]  /*5170*/  IMAD.IADD R79, R0, 0x1, R79 ;  /* 0x00000001004f7824 */ /* 0x008fce00078e024f */
[----:B------:R-:W3:Y:S08]  /*5180*/  LDC.64 R164, c[0x0][0x8a8] ;  /* 0x00022a00ffa47b82 */ /* 0x000ef00000000a00 */
[----:B--2-4-:R-:W1:Y:S02]  /*5190*/  LDC R178, c[0x0][0x374] ;  /* 0x0000dd00ffb27b82 */ /* 0x014e640000000800 */
.L_x_136:
[C---:B------:R-:W-:Y:S02]  /*51a0*/  LEA R0, R191.reuse, UR49, 0x3 ;  /* 0x00000031bf007c11 */ /* 0x040fe4000f8e18ff */
[----:B------:R-:W-:Y:S02]  /*51b0*/  SHF.L.U32 R3, R182, 0x1f, RZ ;  /* 0x0000001fb6037819 */ /* 0x000fe400000006ff */
[----:B------:R-:W-:Y:S02]  /*51c0*/  LEA R16, R191, UR49, 0x4 ;  /* 0x00000031bf107c11 */ /* 0x000fe4000f8e20ff */
[----:B------:R-:W2:Y:S02]  /*51d0*/  SYNCS.PHASECHK.TRANS64.TRYWAIT P0, [R0+URZ+0x130], R3 ;  /* 0x00013003000075a7 */ /* 0x000ea400080011ff */
[----:B-12---:R-:W-:Y:S05]  /*51e0*/  @!P0 BRA `(.L_x_92) ;  /* 0x0000007000488947 */ /* 0x006fea0003800000 */
.L_x_196:
[----:B------:R-:W4:Y:S01]  /*51f0*/  LDC.64 R12, c[0x0][0xb10] ;  /* 0x0002c400ff0c7b82 */ /* 0x000f220000000a00 */
[----:B------:R-:W3:Y:S01]  /*5200*/  LDS.128 R16, [R16+0x1a0] ;  /* 0x0001a00010107984 */ /* 0x000ee20000000c00 */
[----:B-1----:R-:W-:Y:S01]  /*5210*/  ISETP.NE.AND P1, PT, R73, 0x1, PT ;  /* 0x000000014900780c */ /* 0x002fe20003f25270 */
[----:B--2---:R-:W-:Y:S01]  /*5220*/  VIADD R0, R0, 0x140 ;  /* 0x0000014000007836 */ /* 0x004fe20000000000 */
[----:B------:R-:W-:Y:S04]  /*5230*/  ISETP.GE.AND P0, PT, R72, 0x1, PT ;  /* 0x000000014800780c */ /* 0x000fe80003f06270 */
[----:B------:R-:W1:Y:S01]  /*5240*/  LDC.64 R10, c[0x0][0xb18] ;  /* 0x0002c600ff0a7b82 */ /* 0x000e620000000a00 */
[----:B------:R-:W-:Y:S01]  /*5250*/  PRMT R0, RZ, 0x654, R0 ;  /* 0x00000654ff007816 */ /* 0x000fe20000000000 */
[----:B------:R-:W-:Y:S01]  /*5260*/  @!PT LDS RZ, [RZ] ;  /* 0x00000000fffff984 */ /* 0x000fe20000000800 */
[----:B------:R-:W-:Y:S01]  /*5270*/  @!PT LDS RZ, [RZ] ;  /* 0x00000000fffff984 */ /* 0x000fe20000000800 */
[----:B------:R-:W-:Y:S01]  /*5280*/  @!PT LDS RZ, [RZ] ;  /* 0x00000000fffff984 */ /* 0x000fe20000000800 */
[----:B------:R-:W-:Y:S01]  /*5290*/  @!PT LDS RZ, [RZ] ;  /* 0x00000000fffff984 */ /* 0x000fe20000000800 */
[----:B------:R2:W-:Y:S06]  /*52a0*/  MEMBAR.ALL.CTA ;  /* 0x0000000000007992 */ /* 0x0005ec0000008000 */
[----:B--2---:R-:W2:Y:S01]  /*52b0*/  FENCE.VIEW.ASYNC.S ;  /* 0x00000000000073c6 */ /* 0x004ea20000000000 */
[----:B------:R-:W1:Y:S08]  /*52c0*/  @!P1 LDC R14, c[0x0][0xb20] ;  /* 0x0002c800ff0e9b82 */ /* 0x000e700000000800 */
[----:B------:R-:W1:Y:S01]  /*52d0*/  @!P1 LDC R9, c[0x0][0xb0c] ;  /* 0x0002c300ff099b82 */ /* 0x000e620000000800 */
[----:B--2---:R2:W-:Y:S01]  /*52e0*/  SYNCS.ARRIVE.TRANS64.RED.A1T0 RZ, [R0+URZ], RZ ;  /* 0x000000ff00ff79a7 */ /* 0x0045e200081004ff */
[----:B---3--:R-:W-:Y:S04]  /*52f0*/  LOP3.LUT P4, RZ, R18, 0x1, RZ, 0xc0, !PT ;  /* 0x0000000112ff7812 */ /* 0x008fe8000788c0ff */
[----:B------:R-:W-:Y:S09]  /*5300*/  P2R R190, PR, RZ, 0x10 ;  /* 0x00000010ffbe7803 */ /* 0x000ff20000000000 */
[----:B------:R-:W-:Y:S02]  /*5310*/  @P4 MOV R77, R16 ;  /* 0x00000010004d4202 */ /* 0x000fe40000000f00 */
[----:B------:R-:W-:Y:S01]  /*5320*/  @P4 LOP3.LUT R75, R17, 0xffff, RZ, 0xc0, !PT ;  /* 0x0000ffff114b4812 */ /* 0x000fe200078ec0ff */
[----:B--2-4-:R-:W-:Y:S06]  /*5330*/  @!P0 BRA `(.L_x_93) ;  /* 0x0000000000a48947 */ /* 0x014fec0003800000 */
[----:B------:R-:W-:Y:S01]  /*5340*/  IMAD.HI.U32 R23, R178, R71, RZ ;  /* 0x00000047b2177227 */ /* 0x000fe200078e00ff */
[----:B------:R-:W-:Y:S02]  /*5350*/  ISETP.NE.AND P0, PT, R70, 0x1, PT ;  /* 0x000000014600780c */ /* 0x000fe40003f05270 */
[----:B------:R-:W-:Y:S01]  /*5360*/  ISETP.NE.AND P2, PT, R72, 0x1, PT ;  /* 0x000000014800780c */ /* 0x000fe20003f45270 */
[----:B------:R-:W-:Y:S01]  /*5370*/  IMAD.HI.U32 R22, R177, R168, RZ ;  /* 0x000000a8b1167227 */ /* 0x000fe200078e00ff */
[----:B------:R-:W-:Y:S02]  /*5380*/  SHF.R.U32.HI R23, RZ, R174, R23 ;  /* 0x000000aeff177219 */ /* 0x000fe40000011617 */
[----:B------:R-:W-:Y:S01]  /*5390*/  ISETP.NE.AND P3, PT, R74, 0x1, PT ;  /* 0x000000014a00780c */ /* 0x000fe20003f65270 */
[----:B------:R-:W-:Y:S01]  /*53a0*/  IMAD.HI.U32 R26, R77, R168, RZ ;  /* 0x000000a84d1a7227 */ /* 0x000fe200078e00ff */
[----:B------:R-:W-:Y:S02]  /*53b0*/  SHF.R.U32.HI R22, RZ, R169, R22 ;  /* 0x000000a9ff167219 */ /* 0x000fe40000011616 */
[----:B------:R-:W-:Y:S01]  /*53c0*/  SEL R3, R178, R23, !P0 ;  /* 0x00000017b2037207 */ /* 0x000fe20004000000 */
[----:B------:R-:W-:Y:S01]  /*53d0*/  IMAD.HI.U32 R23, R75, R71, RZ ;  /* 0x000000474b177227 */ /* 0x000fe200078e00ff */
[----:B------:R-:W-:Y:S02]  /*53e0*/  SEL R7, R177, R22, !P3 ;  /* 0x00000016b1077207 */ /* 0x000fe40005800000 */
[----:B------:R-:W-:Y:S01]  /*53f0*/  SHF.R.U32.HI R26, RZ, R169, R26 ;  /* 0x000000a9ff1a7219 */ /* 0x000fe2000001161a */
[-C--:B------:R-:W-:Y:S04]  /*5400*/  IMAD.HI.U32 R22, R3, R68.reuse, RZ ;  /* 0x0000004403167227 */ /* 0x080fe800078e00ff */
[----:B------:R-:W-:Y:S01]  /*5410*/  IMAD.HI.U32 R24, R7, R68, RZ ;  /* 0x0000004407187227 */ /* 0x000fe200078e00ff */
[-C--:B------:R-:W-:Y:S02]  /*5420*/  @P2 SHF.R.U32.HI R3, RZ, R69.reuse, R22 ;  /* 0x00000045ff032219 */ /* 0x080fe40000011616 */
[----:B------:R-:W-:Y:S02]  /*5430*/  SHF.R.U32.HI R22, RZ, R174, R23 ;  /* 0x000000aeff167219 */ /* 0x000fe40000011617 */
[----:B------:R-:W-:Y:S01]  /*5440*/  @P2 SHF.R.U32.HI R7, RZ, R69, R24 ;  /* 0x00000045ff072219 */ /* 0x000fe20000011618 */
[C---:B------:R-:W-:Y:S01]  /*5450*/  IMAD R2, R72.reuse, R3, RZ ;  /* 0x0000000348027224 */ /* 0x040fe200078e02ff */
[----:B------:R-:W-:Y:S02]  /*5460*/  SEL R5, R75, R22, !P0 ;  /* 0x000000164b057207 */ /* 0x000fe40004000000 */
[----:B------:R-:W-:Y:S01]  /*5470*/  SEL R3, R77, R26, !P3 ;  /* 0x0000001a4d037207 */ /* 0x000fe20005800000 */
[----:B------:R-:W-:Y:S01]  /*5480*/  IMAD R4, R72, R7, RZ ;  /* 0x0000000748047224 */ /* 0x000fe200078e02ff */
[C---:B------:R-:W-:Y:S01]  /*5490*/  ISETP.GE.AND P0, PT, R5.reuse, R2, PT ;  /* 0x000000020500720c */ /* 0x040fe20003f06270 */
[----:B------:R-:W-:Y:S03]  /*54a0*/  IMAD.HI.U32 R6, R5, R68, RZ ;  /* 0x0000004405067227 */ /* 0x000fe600078e00ff */
[----:B------:R-:W-:Y:S01]  /*54b0*/  ISETP.GE.OR P0, PT, R3, R4, P0 ;  /* 0x000000040300720c */ /* 0x000fe20000706670 */
[----:B------:R-:W-:Y:S01]  /*54c0*/  IMAD.MOV R4, RZ, RZ, -R3 ;  /* 0x000000ffff047224 */ /* 0x000fe200078e0a03 */
[-C--:B------:R-:W-:Y:S03]  /*54d0*/  SHF.R.U32.HI R6, RZ, R69.reuse, R6 ;  /* 0x00000045ff067219 */ /* 0x080fe60000011606 */
[----:B------:R-:W-:Y:S01]  /*54e0*/  IMAD R77, R74, R4, R77 ;  /* 0x000000044a4d7224 */ /* 0x000fe200078e024d */
[----:B------:R-:W-:Y:S05]  /*54f0*/  SEL R15, R5, R6, !P2 ;  /* 0x00000006050f7207 */ /* 0x000fea0005000000 */
[----:B------:R-:W-:Y:S02]  /*5500*/  IMAD.MOV R6, RZ, RZ, -R15 ;  /* 0x000000ffff067224 */ /* 0x000fe400078e0a0f */
[C---:B------:R-:W-:Y:S04]  /*5510*/  @!P0 IMAD.HI.U32 R2, R3.reuse, R68, RZ ;  /* 0x0000004403028227 */ /* 0x040fe800078e00ff */
[----:B------:R-:W-:Y:S01]  /*5520*/  IMAD R6, R72, R6, R5 ;  /* 0x0000000648067224 */ /* 0x000fe200078e0205 */
[----:B------:R-:W-:Y:S04]  /*5530*/  @!P0 SHF.R.U32.HI R2, RZ, R69, R2 ;  /* 0x00000045ff028219 */ /* 0x000fe80000011602 */
[----:B------:R-:W-:Y:S02]  /*5540*/  @!P0 SEL R0, R3, R2, !P2 ;  /* 0x0000000203008207 */ /* 0x000fe40005000000 */
[----:B------:R-:W-:Y:S02]  /*5550*/  IADD3 R2, PT, PT, -R5, RZ, RZ ;  /* 0x000000ff05027210 */ /* 0x000fe40007ffe1ff */
[----:B------:R-:W-:Y:S01]  /*5560*/  @!P0 IADD3 R8, PT, PT, R15, -R0, RZ ;  /* 0x800000000f088210 */ /* 0x000fe20007ffe0ff */
[----:B------:R-:W-:Y:S02]  /*5570*/  @!P0 IMAD R0, R7, R6, R0 ;  /* 0x0000000607008224 */ /* 0x000fe400078e0200 */
[----:B------:R-:W-:Y:S02]  /*5580*/  IMAD R75, R70, R2, R75 ;  /* 0x00000002464b7224 */ /* 0x000fe400078e024b */
[----:B------:R-:W-:Y:S02]  /*5590*/  @!P0 IMAD R5, R8, R72, R3 ;  /* 0x0000004808058224 */ /* 0x000fe400078e0203 */
[----:B------:R-:W-:Y:S04]  /*55a0*/  @!P0 IMAD.MOV.U32 R3, RZ, RZ, R0 ;  /* 0x000000ffff038224 */ /* 0x000fe800078e0000 */
[----:B------:R-:W-:Y:S02]  /*55b0*/  IMAD R77, R3, R74, R77 ;  /* 0x0000004a034d7224 */ /* 0x000fe400078e024d */
[----:B------:R-:W-:Y:S07]  /*55c0*/  IMAD R75, R5, R70, R75 ;  /* 0x00000046054b7224 */ /* 0x000fee00078e024b */
.L_x_93:
[----:B-1----:R-:W-:Y:S01]  /*55d0*/  @!P1 ISETP.NE.AND P0, PT, R10, 0x1, PT ;  /* 0x000000010a00980c */ /* 0x002fe20003f05270 */
[----:B------:R-:W-:Y:S01]  /*55e0*/  @!P1 IMAD.HI.U32 R0, R77, R12, RZ ;  /* 0x0000000c4d009227 */ /* 0x000fe200078e00ff */
[----:B------:R-:W-:Y:S01]  /*55f0*/  @!P1 ISETP.NE.AND P2, PT, R9, 0x1, PT ;  /* 0x000000010900980c */ /* 0x000fe20003f45270 */
[----:B------:R-:W-:Y:S01]  /*5600*/  ULOP3.LUT UP0, URZ, UR48, 0x1b0, URZ, 0xc0, !UPT ;  /* 0x000001b030ff7892 */ /* 0x000fe2000f80c0ff */
[----:B------:R-:W-:Y:S01]  /*5610*/  R2UR UR42, R21 ;  /* 0x00000000152a72ca */ /* 0x000fe200000e0000 */
[----:B------:R-:W-:Y:S01]  /*5620*/  @!P1 IMAD.HI.U32 R3, R75, R11, RZ ;  /* 0x0000000b4b039227 */ /* 0x000fe200078e00ff */
[----:B------:R-:W-:Y:S02]  /*5630*/  @!P1 SHF.R.U32.HI R0, RZ, R13, R0 ;  /* 0x0000000dff009219 */ /* 0x000fe40000011600 */
[----:B------:R-:W-:Y:S01]  /*5640*/  R2UR UR41, R20 ;  /* 0x00000000142972ca */ /* 0x000fe200000e0000 */
[----:B------:R-:W-:Y:S01]  /*5650*/  VIADD R191, R191, 0x1 ;  /* 0x00000001bfbf7836 */ /* 0x000fe20000000000 */
[----:B------:R-:W-:Y:S02]  /*5660*/  @!P1 SHF.R.U32.HI R2, RZ, R14, R3 ;  /* 0x0000000eff029219 */ /* 0x000fe40000011603 */
[----:B------:R-:W-:Y:S02]  /*5670*/  @!P1 SEL R3, R77, R0, !P2 ;  /* 0x000000004d039207 */ /* 0x000fe40005000000 */
[----:B------:R-:W-:Y:S02]  /*5680*/  @!P1 SEL R2, R75, R2, !P0 ;  /* 0x000000024b029207 */ /* 0x000fe40004000000 */
[----:B------:R-:W-:Y:S01]  /*5690*/  @P4 SHF.R.U32.HI R179, RZ, 0x10, R17 ;  /* 0x00000010ffb34819 */ /* 0x000fe20000011611 */
[----:B------:R-:W-:Y:S02]  /*56a0*/  USHF.L.U32 UR42, UR42, 0x7, URZ ;  /* 0x000000072a2a7899 */ /* 0x000fe400080006ff */
[----:B------:R-:W-:Y:S02]  /*56b0*/  @!P1 IMAD.IADD R0, R2, 0x1, -R3 ;  /* 0x0000000102009824 */ /* 0x000fe400078e0a03 */
[----:B------:R-:W-:Y:S01]  /*56c0*/  @!P1 IMAD.IADD R2, R3, 0x1, -R2 ;  /* 0x0000000103029824 */ /* 0x000fe200078e0a02 */
[----:B------:R-:W-:Y:S01]  /*56d0*/  USHF.L.U32 UR41, UR41, 0x8, URZ ;  /* 0x0000000829297899 */ /* 0x000fe200080006ff */
[----:B------:R-:W-:Y:S02]  /*56e0*/  @!P1 IMAD R77, R0, R9, R77 ;  /* 0x00000009004d9224 */ /* 0x000fe400078e024d */
[----:B------:R-:W-:Y:S01]  /*56f0*/  @!P1 IMAD R75, R2, R10, R75 ;  /* 0x0000000a024b9224 */ /* 0x000fe200078e024b */
[----:B------:R-:W-:Y:S08]  /*5700*/  BRA.U !UP0, `(.L_x_94) ;  /* 0x0000000108407547 */ /* 0x000ff0000b800000 */
[----:B------:R-:W1:Y:S01]  /*5710*/  LDCU.64 UR8, c[0x4][0x88] ;  /* 0x01001100ff0877ac */ /* 0x000e620008000a00 */
[----:B------:R-:W-:Y:S01]  /*5720*/  MOV R3, 0x0 ;  /* 0x0000000000037802 */ /* 0x000fe20000000f00 */
[----:B------:R-:W-:Y:S02]  /*5730*/  HFMA2 R12, -RZ, RZ, 0, 5.9604644775390625e-08 ;  /* 0x00000001ff0c7431 */ /* 0x000fe400000001ff */
[----:B------:R-:W-:Y:S02]  /*5740*/  IMAD.MOV.U32 R8, RZ, RZ, 0x70 ;  /* 0x00000070ff087424 */ /* 0x000fe400078e00ff */
[----:B------:R-:W-:Y:S01]  /*5750*/  IMAD.MOV.U32 R13, RZ, RZ, RZ ;  /* 0x000000ffff0d7224 */ /* 0x000fe200078e00ff */
[----:B------:R-:W2:Y:S01]  /*5760*/  LDCU.64 UR6, c[0x4][0x90] ;  /* 0x01001200ff0677ac */ /* 0x000ea20008000a00 */
[----:B------:R-:W3:Y:S01]  /*5770*/  LDC.64 R2, c[0x4][R3] ;  /* 0x0100000003027b82 */ /* 0x000ee20000000a00 */
[----:B------:R-:W4:Y:S01]  /*5780*/  LDCU.64 UR4, c[0x4][0x8] ;  /* 0x01000100ff0477ac */ /* 0x000f220008000a00 */
[----:B-1----:R-:W-:Y:S01]  /*5790*/  MOV R5, UR9 ;  /* 0x0000000900057c02 */ /* 0x002fe20008000f00 */
[----:B------:R-:W-:Y:S01]  /*57a0*/  IMAD.U32 R4, RZ, RZ, UR8 ;  /* 0x00000008ff047e24 */ /* 0x000fe2000f8e00ff */
[----:B--2---:R-:W-:Y:S01]  /*57b0*/  MOV R7, UR7 ;  /* 0x0000000700077c02 */ /* 0x004fe20008000f00 */
[----:B------:R-:W-:Y:S01]  /*57c0*/  IMAD.U32 R6, RZ, RZ, UR6 ;  /* 0x00000006ff067e24 */ /* 0x000fe2000f8e00ff */
[----:B----4-:R-:W-:Y:S01]  /*57d0*/  MOV R11, UR5 ;  /* 0x00000005000b7c02 */ /* 0x010fe20008000f00 */
[----:B------:R-:W-:Y:S02]  /*57e0*/  IMAD.U32 R10, RZ, RZ, UR4 ;  /* 0x00000004ff0a7e24 */ /* 0x000fe4000f8e00ff */
[----:B------:R-:W-:Y:S07]  /*57f0*/  LEPC R20, `(.L_x_94) ;  /* 0x000000001014794e */ /* 0x000fee0000000000 */
[----:B---3-5:R-:W-:Y:S05]  /*5800*/  CALL.ABS.NOINC R2 ;  /* 0x0000000002007343 */ /* 0x028fea0003c00000 */
.L_x_94:
[----:B------:R-:W-:Y:S01]  /*5810*/  LOP3.LUT P0, RZ, R188, 0x1b0, RZ, 0xc0, !PT ;  /* 0x000001b0bcff7812 */ /* 0x000fe2000780c0ff */
[----:B------:R-:W-:Y:S11]  /*5820*/  BSSY.RECONVERGENT B6, `(.L_x_95) ;  /* 0x0000013000067945 */ /* 0x000ff60003800200 */
[----:B------:R-:W-:Y:S01]  /*5830*/  @!UPT UIADD3 URZ, UPT, UPT, URZ, URZ, URZ ;  /* 0x000000fffffff290 */ /* 0x000fe2000fffe0ff */
[----:B------:R-:W-:Y:S05]  /*5840*/  @!P0 BRA `(.L_x_96) ;  /* 0x0000000000408947 */ /* 0x000fea0003800000 */
        /* <DEDUP_REMOVED lines=16> */
.L_x_96:
[----:B------:R-:W-:Y:S05]  /*5950*/  BSYNC.RECONVERGENT B6 ;  /* 0x0000000000067941 */ /* 0x000fea0003800200 */
.L_x_95:
[----:B------:R-:W-:Y:S01]  /*5960*/  ISETP.NE.U32.AND P4, PT, R166, RZ, PT ;  /* 0x000000ffa600720c */ /* 0x000fe20003f85070 */
[----:B------:R-:W-:Y:S01]  /*5970*/  UISETP.NE.AND UP2, UPT, UR50, URZ, UPT ;  /* 0x000000ff3200728c */ /* 0x000fe2000bf45270 */
[----:B------:R-:W-:Y:S01]  /*5980*/  ISETP.NE.U32.AND P2, PT, RZ, UR38, PT ;  /* 0x00000026ff007c0c */ /* 0x000fe2000bf45070 */
[----:B------:R-:W-:Y:S01]  /*5990*/  UISETP.NE.U32.AND UP1, UPT, UR44, URZ, UPT ;  /* 0x000000ff2c00728c */ /* 0x000fe2000bf25070 */
[----:B------:R-:W-:Y:S01]  /*59a0*/  ISETP.NE.AND.EX P4, PT, R167, RZ, PT, P4 ;  /* 0x000000ffa700720c */ /* 0x000fe20003f85340 */
[----:B------:R-:W-:Y:S01]  /*59b0*/  UPLOP3.LUT UP0, UPT, UPT, UPT, UPT, 0x40, 0x4 ;  /* 0x000000000004789c */ /* 0x000fe20003f0e870 */
[----:B------:R-:W-:Y:S01]  /*59c0*/  ISETP.NE.AND.EX P2, PT, RZ, UR39, PT, P2 ;  /* 0x00000027ff007c0c */ /* 0x000fe2000bf45320 */
[----:B------:R-:W-:Y:S01]  /*59d0*/  UISETP.NE.AND.EX UP1, UPT, UR45, URZ, UPT, UP1 ;  /* 0x000000ff2d00728c */ /* 0x000fe2000bf25310 */
[----:B------:R-:W-:Y:S04]  /*59e0*/  PLOP3.LUT P1, PT, PT, PT, UP2, 0x80, 0x8 ;  /* 0x000000000008781c */ /* 0x000fe80003f2f028 */
[----:B------:R-:W-:Y:S06]  /*59f0*/  @UP2 UPLOP3.LUT UP0, UPT, UPT, UPT, UP1, 0x80, 0x8 ;  /* 0x000000000008289c */ /* 0x000fec0003f0f010 */
[----:B------:R-:W-:Y:S01]  /*5a00*/  PLOP3.LUT P0, PT, PT, PT, UP0, 0x80, 0x8 ;  /* 0x000000000008781c */ /* 0x000fe20003f0f008 */
[----:B------:R-:W-:Y:S01]  /*5a10*/  @!UPT UIADD3 URZ, UPT, UPT, URZ, URZ, URZ ;  /* 0x000000fffffff290 */ /* 0x000fe2000fffe0ff */
[----:B------:R-:W-:Y:S11]  /*5a20*/  BRA.U !UP1, `(.L_x_97) ;  /* 0x0000000109387547 */ /* 0x000ff6000b800000 */
[----:B------:R-:W-:Y:S01]  /*5a30*/  UISETP.NE.U32.AND UP0, UPT, UR38, URZ, UPT ;  /* 0x000000ff2600728c */ /* 0x000fe2000bf05070 */
[----:B------:R-:W-:Y:S02]  /*5a40*/  HFMA2 R0, -RZ, RZ, 0, 5.9604644775390625e-08 ;  /* 0x00000001ff007431 */ /* 0x000fe400000001ff */
[----:B------:R-:W-:Y:S01]  /*5a50*/  IMAD.MOV.U32 R171, RZ, RZ, 0x1 ;  /* 0x00000001ffab7424 */ /* 0x000fe200078e00ff */
[----:B------:R-:W-:Y:S06]  /*5a60*/  UISETP.NE.AND.EX UP0, UPT, UR39, URZ, UPT, UP0 ;  /* 0x000000ff2700728c */ /* 0x000fec000bf05300 */
[----:B------:R-:W-:Y:S05]  /*5a70*/  PLOP3.LUT P3, PT, PT, PT, UP0, 0x80, 0x8 ;  /* 0x000000000008781c */ /* 0x000fea0003f6f008 */
[----:B------:R-:W1:Y:S01]  /*5a80*/  @UP0 LDCU.64 UR6, c[0x0][0x888] ;  /* 0x00011100ff0607ac */ /* 0x000e620008000a00 */
[----:B------:R-:W-:Y:S07]  /*5a90*/  @UP0 UIMAD UR4, UR36, UR44, URZ ;  /* 0x0000002c240402a4 */ /* 0x000fee000f8e02ff */
[----:B------:R-:W-:Y:S01]  /*5aa0*/  @!P3 PRMT R171, R0, 0x7610, R171 ;  /* 0x0000761000abb816 */ /* 0x000fe200000000ab */
[----:B-1----:R-:W-:Y:S03]  /*5ab0*/  @UP0 UIMAD.WIDE UR6, UR4, 0x4, UR6 ;  /* 0x00000004040608a5 */ /* 0x002fe6000f8e0206 */
[----:B------:R-:W1:Y:S03]  /*5ac0*/  @!UP0 LDCU UR4, c[0x0][0x880] ;  /* 0x00011000ff0487ac */ /* 0x000e660008000800 */
[----:B------:R-:W-:Y:S01]  /*5ad0*/  IMAD.U32 R2, RZ, RZ, UR6 ;  /* 0x00000006ff027e24 */ /* 0x000fe2000f8e00ff */
[----:B------:R-:W-:Y:S05]  /*5ae0*/  MOV R3, UR7 ;  /* 0x0000000700037c02 */ /* 0x000fea0008000f00 */
[----:B-----5:R2:W5:Y:S02]  /*5af0*/  @P3 LDG.E R81, desc[UR46][R2.64] ;  /* 0x0000002e02513981 */ /* 0x020564000c1e1900 */
[----:B-12---:R-:W-:Y:S02]  /*5b00*/  @!P3 IMAD.U32 R81, RZ, RZ, UR4 ;  /* 0x00000004ff51be24 */ /* 0x006fe4000f8e00ff */
.L_x_97:
[----:B------:R-:W-:Y:S05]  /*5b10*/  @!P4 BRA `(.L_x_98) ;  /* 0x000000000020c947 */ /* 0x000fea0003800000 */
[----:B------:R-:W-:Y:S04]  /*5b20*/  ISETP.NE.U32.AND P3, PT, R164, RZ, PT ;  /* 0x000000ffa400720c */ /* 0x000fe80003f65070 */
[----:B------:R-:W-:Y:S11]  /*5b30*/  ISETP.NE.AND.EX P3, PT, R165, RZ, PT, P3 ;  /* 0x000000ffa500720c */ /* 0x000ff60003f65330 */
[----:B------:R-:W-:Y:S02]  /*5b40*/  @!UPT UIADD3 URZ, UPT, UPT, URZ, URZ, URZ ;  /* 0x000000fffffff290 */ /* 0x000fe4000fffe0ff */
[----:B------:R-:W1:Y:S01]  /*5b50*/  @P3 LDC.64 R2, c[0x0][0x8a8] ;  /* 0x00022a00ff023b82 */ /* 0x000e620000000a00 */
[----:B------:R-:W-:Y:S04]  /*5b60*/  @P3 IMAD R0, R166, UR36, RZ ;  /* 0x00000024a6003c24 */ /* 0x000fe8000f8e02ff */
[----:B-1----:R-:W-:Y:S05]  /*5b70*/  @P3 IMAD.WIDE R2, R0, 0x4, R2 ;  /* 0x0000000400023825 */ /* 0x002fea00078e0202 */
[----:B-----5:R1:W5:Y:S02]  /*5b80*/  @P3 LDG.E R78, desc[UR46][R2.64] ;  /* 0x0000002e024e3981 */ /* 0x020364000c1e1900 */
[----:B-1----:R-:W2:Y:S02]  /*5b90*/  @!P3 LDC R78, c[0x0][0x8a0] ;  /* 0x00022800ff4ebb82 */ /* 0x002ea40000000800 */
.L_x_98:
[----:B-----5:R-:W-:Y:S01]  /*5ba0*/  FSETP.NEU.AND P4, PT, R81, RZ, PT ;  /* 0x000000ff5100720b */ /* 0x020fe20003f8d000 */
[----:B------:R-:W-:Y:S01]  /*5bb0*/  BSSY B1, `(.L_x_99) ;  /* 0x0000047000017945 */ /* 0x000fe20003800000 */
[----:B------:R-:W-:Y:S01]  /*5bc0*/  SEL R5, RZ, 0xffffffff, P2 ;  /* 0xffffffffff057807 */ /* 0x000fe20001000000 */
[----:B------:R-:W-:Y:S01]  /*5bd0*/  IMAD.MOV.U32 R196, RZ, RZ, 0x1 ;  /* 0x00000001ffc47424 */ /* 0x000fe200078e00ff */
[----:B------:R-:W-:Y:S01]  /*5be0*/  LOP3.LUT P3, RZ, R171, 0xff, RZ, 0xc0, !PT ;  /* 0x000000ffabff7812 */ /* 0x000fe2000786c0ff */
[C---:B------:R-:W-:Y:S01]  /*5bf0*/  IMAD R80, R76.reuse, 0x100, R79 ;  /* 0x000001004c507824 */ /* 0x040fe200078e024f */
[----:B------:R-:W-:Y:S02]  /*5c00*/  @P1 SEL R0, RZ, 0xffffffff, P4 ;  /* 0xffffffffff001807 */ /* 0x000fe40002000000 */
[----:B------:R-:W-:Y:S02]  /*5c10*/  CS2R R162, SRZ ;  /* 0x0000000000a27805 */ /* 0x000fe4000001ff00 */
[----:B------:R-:W-:Y:S02]  /*5c20*/  LEA R3, R181, UR49, 0x3 ;  /* 0x00000031b5037c11 */ /* 0x000fe4000f8e18ff */
[----:B------:R-:W-:Y:S02]  /*5c30*/  CS2R R160, SRZ ;  /* 0x0000000000a07805 */ /* 0x000fe4000001ff00 */
[----:B------:R-:W-:Y:S02]  /*5c40*/  @P0 SEL R0, R5, R0, !P3 ;  /* 0x0000000005000207 */ /* 0x000fe40005800000 */
[----:B------:R-:W-:Y:S02]  /*5c50*/  CS2R R158, SRZ ;  /* 0x00000000009e7805 */ /* 0x000fe4000001ff00 */
[----:B------:R-:W-:Y:S02]  /*5c60*/  LEA R193, R76, UR49, 0x3 ;  /* 0x000000314cc17c11 */ /* 0x000fe4000f8e18ff */
[----:B------:R-:W-:Y:S02]  /*5c70*/  CS2R R156, SRZ ;  /* 0x00000000009c7805 */ /* 0x000fe4000001ff00 */
[----:B------:R-:W-:Y:S02]  /*5c80*/  @P1 LOP3.LUT R0, R0, 0x1, RZ, 0xc0, !PT ;  /* 0x0000000100001812 */ /* 0x000fe400078ec0ff */
[----:B------:R-:W-:Y:S02]  /*5c90*/  CS2R R154, SRZ ;  /* 0x00000000009a7805 */ /* 0x000fe4000001ff00 */
[----:B------:R-:W-:Y:S02]  /*5ca0*/  SHF.L.U32 R2, R183, 0x1f, RZ ;  /* 0x0000001fb7027819 */ /* 0x000fe400000006ff */
[----:B------:R-:W-:Y:S02]  /*5cb0*/  CS2R R152, SRZ ;  /* 0x0000000000987805 */ /* 0x000fe4000001ff00 */
[----:B------:R-:W-:Y:S02]  /*5cc0*/  ISETP.NE.U32.OR P6, PT, R0, 0x1, !P1 ;  /* 0x000000010000780c */ /* 0x000fe40004fc5470 */
[----:B------:R-:W-:Y:S02]  /*5cd0*/  CS2R R150, SRZ ;  /* 0x0000000000967805 */ /* 0x000fe4000001ff00 */
[----:B------:R-:W-:Y:S02]  /*5ce0*/  PLOP3.LUT P2, PT, PT, PT, UP1, 0x80, 0x8 ;  /* 0x000000000008781c */ /* 0x000fe40003f4f018 */
[----:B------:R-:W-:Y:S02]  /*5cf0*/  CS2R R148, SRZ ;  /* 0x0000000000947805 */ /* 0x000fe4000001ff00 */
[----:B------:R-:W-:Y:S02]  /*5d00*/  SEL R0, RZ, 0xffffffff, P4 ;  /* 0xffffffffff007807 */ /* 0x000fe40002000000 */
[----:B------:R-:W-:Y:S03]  /*5d10*/  P2R R198, PR, RZ, 0x40 ;  /* 0x00000040ffc67803 */ /* 0x000fe60000000000 */
[----:B------:R-:W-:Y:S04]  /*5d20*/  @P6 SHF.L.U32 R4, R180, 0x1f, RZ ;  /* 0x0000001fb4046819 */ /* 0x000fe800000006ff */
[----:B------:R-:W-:Y:S01]  /*5d30*/  @P2 SEL R0, R5, R0, !P3 ;  /* 0x0000000005002207 */ /* 0x000fe20005800000 */
[----:B------:R-:W1:Y:S03]  /*5d40*/  @P6 SYNCS.PHASECHK.TRANS64.TRYWAIT P1, [R3+URZ+0xe0], R4 ;  /* 0x0000e004030065a7 */ /* 0x000e6600080211ff */
[----:B------:R-:W-:Y:S04]  /*5d50*/  LOP3.LUT R0, R0, 0x1, RZ, 0xc0, !PT ;  /* 0x0000000100007812 */ /* 0x000fe800078ec0ff */
[----:B------:R-:W-:Y:S04]  /*5d60*/  ISETP.NE.U32.AND P5, PT, R0, 0x1, PT ;  /* 0x000000010000780c */ /* 0x000fe80003fa5070 */
[----:B------:R-:W-:Y:S01]  /*5d70*/  P2R R197, PR, RZ, 0x20 ;  /* 0x00000020ffc57803 */ /* 0x000fe20000000000 */
[----:B------:R3:W4:Y:S01]  /*5d80*/  SYNCS.PHASECHK.TRANS64.TRYWAIT P0, [R193+URZ+0x150], R2 ;  /* 0x00015002c10075a7 */ /* 0x00072200080011ff */
[----:B-1----:R-:W-:Y:S01]  /*5d90*/  @P6 SEL R196, RZ, 0x1, !P1 ;  /* 0x00000001ffc46807 */ /* 0x002fe20004800000 */
[----:B---3--:R-:W-:Y:S06]  /*5da0*/  @!P6 BRA `(.L_x_100) ;  /* 0x00000000009ce947 */ /* 0x008fec0003800000 */
[----:B------:R-:W-:Y:S01]  /*5db0*/  @P5 IMAD R6, R181, 0x2000, R186 ;  /* 0x00002000b5065824 */ /* 0x000fe200078e02ba */
[----:B------:R-:W-:Y:S01]  /*5dc0*/  ISETP.NE.AND P1, PT, R196, RZ, PT ;  /* 0x000000ffc400720c */ /* 0x000fe20003f25270 */
[----:B------:R-:W-:Y:S01]  /*5dd0*/  BSSY B0, `(.L_x_101) ;  /* 0x0000010000007945 */ /* 0x000fe20003800000 */
[----:B------:R-:W-:Y:S01]  /*5de0*/  CS2R R150, SRZ ;  /* 0x0000000000967805 */ /* 0x000fe2000001ff00 */
[--C-:B------:R-:W-:Y:S01]  /*5df0*/  @P5 IMAD R7, R187, -0x10, R6.reuse ;  /* 0xfffffff0bb075824 */ /* 0x100fe200078e0206 */
[----:B------:R-:W-:Y:S01]  /*5e00*/  CS2R R148, SRZ ;  /* 0x0000000000947805 */ /* 0x000fe2000001ff00 */
[----:B------:R-:W-:Y:S01]  /*5e10*/  @P5 IMAD R5, R185, -0x10, R6 ;  /* 0xfffffff0b9055824 */ /* 0x000fe200078e0206 */
[----:B------:R-:W-:Y:S01]  /*5e20*/  CS2R R158, SRZ ;  /* 0x00000000009e7805 */ /* 0x000fe2000001ff00 */
[----:B------:R-:W-:Y:S01]  /*5e30*/  @P5 IMAD R4, R184, 0x10, R7 ;  /* 0x00000010b8045824 */ /* 0x000fe200078e0207 */
[----:B------:R-:W-:Y:S02]  /*5e40*/  CS2R R156, SRZ ;  /* 0x00000000009c7805 */ /* 0x000fe4000001ff00 */
[----:B------:R-:W-:Y:S02]  /*5e50*/  CS2R R154, SRZ ;  /* 0x00000000009a7805 */ /* 0x000fe4000001ff00 */
[----:B------:R-:W-:Y:S02]  /*5e60*/  CS2R R152, SRZ ;  /* 0x0000000000987805 */ /* 0x000fe4000001ff00 */
[----:B------:R-:W-:Y:S02]  /*5e70*/  CS2R R162, SRZ ;  /* 0x0000000000a27805 */ /* 0x000fe4000001ff00 */
[----:B------:R-:W-:Y:S01]  /*5e80*/  CS2R R160, SRZ ;  /* 0x0000000000a07805 */ /* 0x000fe2000001ff00 */
[----:B------:R-:W-:Y:S06]  /*5e90*/  @P1 BRA `(.L_x_102) ;  /* 0x00000000000c1947 */ /* 0x000fec0003800000 */
[----:B------:R-:W-:Y:S04]  /*5ea0*/  SHF.L.U32 R0, R180, 0x1f, RZ ;  /* 0x0000001fb4007819 */ /* 0x000fe800000006ff */
[----:B------:R-:W1:Y:S02]  /*5eb0*/  SYNCS.PHASECHK.TRANS64.TRYWAIT P1, [R3+URZ+0xe0], R0 ;  /* 0x0000e000030075a7 */ /* 0x000e6400080211ff */
[----:B-1----:R-:W-:Y:S05]  /*5ec0*/  @!P1 BRA `(.L_x_103) ;  /* 0x0000006400249947 */ /* 0x002fea0003800000 */
.L_x_102:
[----:B------:R-:W-:Y:S05]  /*5ed0*/  BSYNC B0 ;  /* 0x0000000000007941 */ /* 0x000fea0003800000 */
.L_x_101:
[----:B------:R-:W-:Y:S01]  /*5ee0*/  ISETP.NE.AND P1, PT, R197, RZ, PT ;  /* 0x000000ffc500720c */ /* 0x000fe20003f25270 */
[----:B-1----:R-:W-:Y:S02]  /*5ef0*/  VIADD R3, R3, 0x100 ;  /* 0x0000010003037836 */ /* 0x002fe40000000000 */
[----:B------:R-:W-:Y:S02]  /*5f00*/  IMAD.U32 R0, RZ, RZ, UR37 ;  /* 0x00000025ff007e24 */ /* 0x000fe4000f8e00ff */
[----:B------:R-:W-:Y:S03]  /*5f10*/  VIADD R181, R181, 0x1 ;  /* 0x00000001b5b57836 */ /* 0x000fe60000000000 */
[----:B------:R-:W-:Y:S05]  /*5f20*/  PRMT R0, R0, 0x654, R3 ;  /* 0x0000065400007816 */ /* 0x000fea0000000003 */
[----:B------:R1:W3:Y:S04]  /*5f30*/  @P1 LDS.128 R148, [R6] ;  /* 0x0000000006941984 */ /* 0x0002e80000000c00 */
[----:B------:R1:W1:Y:S04]  /*5f40*/  @P1 LDS.128 R156, [R5+0x20] ;  /* 0x00002000059c1984 */ /* 0x0002680000000c00 */
[----:B------:R1:W1:Y:S04]  /*5f50*/  @P1 LDS.128 R152, [R7+0x10] ;  /* 0x0000100007981984 */ /* 0x0002680000000c00 */
[----:B------:R1:W1:Y:S01]  /*5f60*/  @P1 LDS.128 R160, [R4+0x10] ;  /* 0x0000100004a01984 */ /* 0x0002620000000c00 */
[C---:B------:R-:W-:Y:S01]  /*5f70*/  ISETP.NE.AND P1, PT, R181.reuse, 0x4, PT ;  /* 0x00000004b500780c */ /* 0x040fe20003f25270 */
[----:B------:R-:W-:Y:S01]  /*5f80*/  @!PT LDS RZ, [RZ] ;  /* 0x00000000fffff984 */ /* 0x000fe20000000800 */
[----:B------:R-:W-:Y:S01]  /*5f90*/  @!PT LDS RZ, [RZ] ;  /* 0x00000000fffff984 */ /* 0x000fe20000000800 */
[----:B------:R-:W-:Y:S01]  /*5fa0*/  @!PT LDS RZ, [RZ] ;  /* 0x00000000fffff984 */ /* 0x000fe20000000800 */
[----:B------:R-:W-:Y:S01]  /*5fb0*/  @!PT LDS RZ, [RZ] ;  /* 0x00000000fffff984 */ /* 0x000fe20000000800 */
[----:B------:R5:W-:Y:S06]  /*5fc0*/  MEMBAR.ALL.CTA ;  /* 0x0000000000007992 */ /* 0x000bec0000008000 */
[----:B-----5:R-:W5:Y:S01]  /*5fd0*/  FENCE.VIEW.ASYNC.S ;  /* 0x00000000000073c6 */ /* 0x020f620000000000 */
[----:B------:R-:W-:Y:S02]  /*5fe0*/  SEL R3, RZ, 0x1, P1 ;  /* 0x00000001ff037807 */ /* 0x000fe40000800000 */
[----:B------:R-:W-:Y:S02]  /*5ff0*/  SEL R181, R181, RZ, P1 ;  /* 0x000000ffb5b57207 */ /* 0x000fe40000800000 */
[----:B------:R-:W-:Y:S01]  /*6000*/  LOP3.LUT R180, R180, R3, RZ, 0x3c, !PT ;  /* 0x00000003b4b47212 */ /* 0x000fe200078e3cff */
[----:B-----5:R1:W-:Y:S06]  /*6010*/  SYNCS.ARRIVE.TRANS64.RED.A1T0 RZ, [R0+URZ], RZ ;  /* 0x000000ff00ff79a7 */ /* 0x0203ec00081004ff */
.L_x_100:
[----:B------:R-:W-:Y:S05]  /*6020*/  BSYNC B1 ;  /* 0x0000000000017941 */ /* 0x000fea0003800000 */
.L_x_99:
[----:B-1----:R-:W-:Y:S04]  /*6030*/  SHF.R.U32.HI R0, RZ, 0x15, R80 ;  /* 0x00000015ff007819 */ /* 0x002fe80000011650 */
[----:B------:R-:W-:Y:S01]  /*6040*/  LOP3.LUT P1, RZ, R0, 0x3, R173, 0x48, !PT ;  /* 0x0000000300ff7812 */ /* 0x000fe200078248ad */
[----:B------:R-:W-:Y:S01]  /*6050*/  @!UPT UIADD3 URZ, UPT, UPT, URZ, URZ, URZ ;  /* 0x000000fffffff290 */ /* 0x000fe2000fffe0ff */
[----:B----4-:R-:W-:Y:S11]  /*6060*/  @P0 BRA `(.L_x_104) ;  /* 0x0000000000080947 */ /* 0x010ff60003800000 */
[----:B------:R-:W1:Y:S02]  /*6070*/  SYNCS.PHASECHK.TRANS64.TRYWAIT P0, [R193+URZ+0x150], R2 ;  /* 0x00015002c10075a7 */ /* 0x000e6400080011ff */
[----:B-1----:R-:W-:Y:S05]  /*6080*/  @!P0 BRA `(.L_x_105) ;  /* 0x0000006000c88947 */ /* 0x002fea0003800000 */
.L_x_104:
[----:B------:R-:W-:Y:S04]  /*6090*/  BSSY.RECONVERGENT B6, `(.L_x_106) ;  /* 0x0000012000067945 */ /* 0x000fe80003800200 */
[----:B------:R-:W-:Y:S05]  /*60a0*/  @!P1 BRA `(.L_x_107) ;  /* 0x0000000000409947 */ /* 0x000fea0003800000 */
[----:B------:R-:W4:Y:S01]  /*60b0*/  LDCU.64 UR8, c[0x4][0x78] ;  /* 0x01000f00ff0877ac */ /* 0x000f220008000a00 */
[----:B------:R-:W-:Y:S01]  /*60c0*/  MOV R3, 0x0 ;  /* 0x0000000000037802 */ /* 0x000fe20000000f00 */
[----:B------:R-:W-:Y:S02]  /*60d0*/  HFMA2 R12, -RZ, RZ, 0, 5.9604644775390625e-08 ;  /* 0x00000001ff0c7431 */ /* 0x000fe400000001ff */
[----:B------:R-:W-:Y:S02]  /*60e0*/  IMAD.MOV.U32 R8, RZ, RZ, 0x192 ;  /* 0x00000192ff087424 */ /* 0x000fe400078e00ff */
[----:B------:R-:W-:Y:S01]  /*60f0*/  IMAD.MOV.U32 R13, RZ, RZ, RZ ;  /* 0x000000ffff0d7224 */ /* 0x000fe200078e00ff */
[----:B------:R-:W5:Y:S01]  /*6100*/  LDCU.64 UR6, c[0x4][0x80] ;  /* 0x01001000ff0677ac */ /* 0x000f620008000a00 */
[----:B-1----:R-:W1:Y:S01]  /*6110*/  LDC.64 R2, c[0x4][R3] ;  /* 0x0100000003027b82 */ /* 0x002e620000000a00 */
[----:B------:R-:W2:Y:S01]  /*6120*/  LDCU.64 UR4, c[0x4][0x18] ;  /* 0x01000300ff0477ac */ /* 0x000ea20008000a00 */
[----:B----4-:R-:W-:Y:S01]  /*6130*/  MOV R5, UR9 ;  /* 0x0000000900057c02 */ /* 0x010fe20008000f00 */
[----:B------:R-:W-:Y:S01]  /*6140*/  IMAD.U32 R4, RZ, RZ, UR8 ;  /* 0x00000008ff047e24 */ /* 0x000fe2000f8e00ff */
[----:B-----5:R-:W-:Y:S01]  /*6150*/  MOV R7, UR7 ;  /* 0x0000000700077c02 */ /* 0x020fe20008000f00 */
[----:B------:R-:W-:Y:S01]  /*6160*/  IMAD.U32 R6, RZ, RZ, UR6 ;  /* 0x00000006ff067e24 */ /* 0x000fe2000f8e00ff */
[----:B--2---:R-:W-:Y:S01]  /*6170*/  MOV R11, UR5 ;  /* 0x00000005000b7c02 */ /* 0x004fe20008000f00 */
[----:B------:R-:W-:Y:S02]  /*6180*/  IMAD.U32 R10, RZ, RZ, UR4 ;  /* 0x00000004ff0a7e24 */ /* 0x000fe4000f8e00ff */
[----:B------:R-:W-:Y:S07]  /*6190*/  LEPC R20, `(.L_x_107) ;  /* 0x000000001014794e */ /* 0x000fee0000000000 */
[----:B-1-3--:R-:W-:Y:S05]  /*61a0*/  CALL.ABS.NOINC R2 ;  /* 0x0000000002007343 */ /* 0x00afea0003c00000 */
.L_x_107:
[----:B------:R-:W-:Y:S05]  /*61b0*/  BSYNC.RECONVERGENT B6 ;  /* 0x0000000000067941 */ /* 0x000fea0003800200 */
.L_x_106:
[-C--:B---3--:R-:W-:Y:S01]  /*61c0*/  F2FP.F16.E4M3.UNPACK_B R83, R148.reuse ;  /* 0x00000094ff53723e */ /* 0x088fe200020006ff */
[----:B------:R-:W-:Y:S05]  /*61d0*/  WARPSYNC.ALL ;  /* 0x0000000000007948 */ /* 0x000fea0003800000 */
[----:B------:R-:W-:Y:S01]  /*61e0*/  R2UR UR4, R80 ;  /* 0x00000000500472ca */ /* 0x000fe200000e0000 */
[--C-:B------:R-:W-:Y:S01]  /*61f0*/  HADD2.F32 R82, -RZ, R83.reuse.H0_H0 ;  /* 0x20000053ff527230 */ /* 0x100fe20000004100 */
[----:B------:R-:W-:Y:S01]  /*6200*/  F2FP.F16.E4M3.UNPACK_B R85, R148.H1 ;  /* 0x00000094ff55723e */ /* 0x000fe200030006ff */
[----:B------:R-:W-:Y:S01]  /*6210*/  HADD2.F32 R83, -RZ, R83.H1_H1 ;  /* 0x30000053ff537230 */ /* 0x000fe20000004100 */
[-C--:B------:R-:W-:Y:S01]  /*6220*/  F2FP.F16.E4M3.UNPACK_B R87, R149.reuse ;  /* 0x00000095ff57723e */ /* 0x080fe200020006ff */
[----:B------:R-:W-:Y:S01]  /*6230*/  BSSY.RECONVERGENT B0, `(.L_x_108) ;  /* 0x000011d000007945 */ /* 0x000fe20003800200 */
[----:B------:R-:W-:Y:S01]  /*6240*/  F2FP.F16.E4M3.UNPACK_B R89, R149.H1 ;  /* 0x00000095ff59723e */ /* 0x000fe200030006ff */
[----:B------:R-:W-:Y:S01]  /*6250*/  HADD2.F32 R84, -RZ, R85.H0_H0 ;  /* 0x20000055ff547230 */ /* 0x000fe20000004100 */
[-C--:B------:R-:W-:Y:S01]  /*6260*/  F2FP.F16.E4M3.UNPACK_B R91, R150.reuse ;  /* 0x00000096ff5b723e */ /* 0x080fe200020006ff */
[----:B------:R-:W-:Y:S01]  /*6270*/  HADD2.F32 R88, -RZ, R87.H1_H1 ;  /* 0x30000057ff587230 */ /* 0x000fe20000004100 */
[----:B------:R-:W-:Y:S01]  /*6280*/  F2FP.F16.E4M3.UNPACK_B R93, R150.H1 ;  /* 0x00000096ff5d723e */ /* 0x000fe200030006ff */
[----:B------:R-:W-:Y:S01]  /*6290*/  HADD2.F32 R86, -RZ, R85.H1_H1 ;  /* 0x30000055ff567230 */ /* 0x000fe20000004100 */
[-C--:B------:R-:W-:Y:S01]  /*62a0*/  F2FP.F16.E4M3.UNPACK_B R95, R151.reuse ;  /* 0x00000097ff5f723e */ /* 0x080fe200020006ff */
[----:B------:R-:W2:Y:S01]  /*62b0*/  LDTM.x64 R4, tmem[UR4] ;  /* 0x00000004000479ee */ /* 0x000ea20008340000 */
[----:B------:R-:W-:Y:S01]  /*62c0*/  F2FP.F16.E4M3.UNPACK_B R97, R151.H1 ;  /* 0x00000097ff61723e */ /* 0x000fe200030006ff */
[----:B------:R-:W-:Y:S01]  /*62d0*/  HADD2.F32 R85, -RZ, R87.H0_H0 ;  /* 0x20000057ff557230 */ /* 0x000fe20000004100 */
[-C--:B------:R-:W-:Y:S01]  /*62e0*/  F2FP.F16.E4M3.UNPACK_B R99, R152.reuse ;  /* 0x00000098ff63723e */ /* 0x080fe200020006ff */
[----:B------:R-:W-:Y:S01]  /*62f0*/  HADD2.F32 R87, -RZ, R89.H0_H0 ;  /* 0x20000059ff577230 */ /* 0x000fe20000004100 */
[----:B------:R-:W-:Y:S01]  /*6300*/  F2FP.F16.E4M3.UNPACK_B R101, R152.H1 ;  /* 0x00000098ff65723e */ /* 0x000fe200030006ff */
[----:B------:R-:W-:Y:S01]  /*6310*/  HADD2.F32 R92, -RZ, R91.H1_H1 ;  /* 0x3000005bff5c7230 */ /* 0x000fe20000004100 */
[----:B------:R-:W-:Y:S01]  /*6320*/  SHF.L.U32 R199, R176, 0x4, RZ ;  /* 0x00000004b0c77819 */ /* 0x000fe200000006ff */
[----:B------:R-:W-:Y:S01]  /*6330*/  HADD2.F32 R96, -RZ, R95.H1_H1 ;  /* 0x3000005fff607230 */ /* 0x000fe20000004100 */
[----:B------:R-:W-:Y:S01]  /*6340*/  SHF.L.U32 R207, R175, 0x4, RZ ;  /* 0x00000004afcf7819 */ /* 0x000fe200000006ff */
[----:B------:R-:W-:Y:S01]  /*6350*/  HADD2.F32 R100, -RZ, R99.H1_H1 ;  /* 0x30000063ff647230 */ /* 0x000fe20000004100 */
[----:B------:R-:W-:Y:S01]  /*6360*/  IADD3 R192, PT, PT, R186, R199, RZ ;  /* 0x000000c7bac07210 */ /* 0x000fe20007ffe0ff */
[----:B------:R-:W-:Y:S01]  /*6370*/  HADD2.F32 R90, -RZ, R89.H1_H1 ;  /* 0x30000059ff5a7230 */ /* 0x000fe20000004100 */
[----:B------:R-:W-:Y:S01]  /*6380*/  SHF.L.U32 R205, R184, 0x4, RZ ;  /* 0x00000004b8cd7819 */ /* 0x000fe200000006ff */
[----:B------:R-:W-:Y:S01]  /*6390*/  HADD2.F32 R89, -RZ, R91.H0_H0 ;  /* 0x2000005bff597230 */ /* 0x000fe20000004100 */
[-C--:B------:R-:W-:Y:S01]  /*63a0*/  F2FP.F16.E4M3.UNPACK_B R103, R153.reuse ;  /* 0x00000099ff67723e */ /* 0x080fe200020006ff */
[--C-:B------:R-:W-:Y:S01]  /*63b0*/  HADD2.F32 R91, -RZ, R93.reuse.H0_H0 ;  /* 0x2000005dff5b7230 */ /* 0x100fe20000004100 */
[----:B------:R-:W-:Y:S01]  /*63c0*/  IADD3 R194, PT, PT, R205, R192, RZ ;  /* 0x000000c0cdc27210 */ /* 0x000fe20007ffe0ff */
[----:B------:R-:W-:Y:S01]  /*63d0*/  HADD2.F32 R94, -RZ, R93.H1_H1 ;  /* 0x3000005dff5e7230 */ /* 0x000fe20000004100 */
[----:B------:R-:W-:Y:S01]  /*63e0*/  F2FP.F16.E4M3.UNPACK_B R105, R153.H1 ;  /* 0x00000099ff69723e */ /* 0x000fe200030006ff */
[----:B------:R-:W-:Y:S01]  /*63f0*/  HADD2.F32 R93, -RZ, R95.H0_H0 ;  /* 0x2000005fff5d7230 */ /* 0x000fe20000004100 */
[-C--:B------:R-:W-:Y:S01]  /*6400*/  F2FP.F16.E4M3.UNPACK_B R107, R154.reuse ;  /* 0x0000009aff6b723e */ /* 0x080fe200020006ff */
[----:B------:R-:W-:Y:S01]  /*6410*/  HADD2.F32 R104, -RZ, R103.H1_H1 ;  /* 0x30000067ff687230 */ /* 0x000fe20000004100 */
[----:B------:R-:W-:Y:S01]  /*6420*/  F2FP.F16.E4M3.UNPACK_B R109, R154.H1 ;  /* 0x0000009aff6d723e */ /* 0x000fe200030006ff */
[C---:B--2---:R-:W-:Y:S01]  /*6430*/  FMUL R0, R78.reuse, R4 ;  /* 0x000000044e007220 */ /* 0x044fe20000400000 */
[C---:B-1----:R-:W-:Y:S01]  /*6440*/  FMUL R2, R78.reuse, R5 ;  /* 0x000000054e027220 */ /* 0x042fe20000400000 */
[C---:B------:R-:W-:Y:S01]  /*6450*/  FMUL R4, R78.reuse, R8 ;  /* 0x000000084e047220 */ /* 0x040fe20000400000 */
[C---:B------:R-:W-:Y:S01]  /*6460*/  FMUL R5, R78.reuse, R9 ;  /* 0x000000094e057220 */ /* 0x040fe20000400000 */
[C---:B------:R-:W-:Y:S01]  /*6470*/  FFMA R0, R81.reuse, R82, R0 ;  /* 0x0000005251007223 */ /* 0x040fe20000000000 */
[C---:B------:R-:W-:Y:S01]  /*6480*/  FFMA R2, R81.reuse, R83, R2 ;  /* 0x0000005351027223 */ /* 0x040fe20000000002 */
[C---:B------:R-:W-:Y:S01]  /*6490*/  FMUL R8, R78.reuse, R12 ;  /* 0x0000000c4e087220 */ /* 0x040fe20000400000 */
[C---:B------:R-:W-:Y:S01]  /*64a0*/  FMUL R9, R78.reuse, R13 ;  /* 0x0000000d4e097220 */ /* 0x040fe20000400000 */
[C---:B------:R-:W-:Y:S01]  /*64b0*/  FMUL R12, R78.reuse, R16 ;  /* 0x000000104e0c7220 */ /* 0x040fe20000400000 */
[C---:B------:R-:W-:Y:S01]  /*64c0*/  FMUL R13, R78.reuse, R17 ;  /* 0x000000114e0d7220 */ /* 0x040fe20000400000 */
[C---:B------:R-:W-:Y:S01]  /*64d0*/  FMUL R16, R78.reuse, R20 ;  /* 0x000000144e107220 */ /* 0x040fe20000400000 */
[C---:B------:R-:W-:Y:S01]  /*64e0*/  FMUL R17, R78.reuse, R21 ;  /* 0x000000154e117220 */ /* 0x040fe20000400000 */
[C---:B------:R-:W-:Y:S01]  /*64f0*/  FMUL R20, R78.reuse, R24 ;  /* 0x000000184e147220 */ /* 0x040fe20000400000 */
[C---:B------:R-:W-:Y:S01]  /*6500*/  FMUL R21, R78.reuse, R25 ;  /* 0x000000194e157220 */ /* 0x040fe20000400000 */
[----:B------:R-:W-:Y:S02]  /*6510*/  HADD2.F32 R108, -RZ, R107.H1_H1 ;  /* 0x3000006bff6c7230 */ /* 0x000fe40000004100 */
[C---:B------:R-:W-:Y:S01]  /*6520*/  FMUL R24, R78.reuse, R28 ;  /* 0x0000001c4e187220 */ /* 0x040fe20000400000 */
[C---:B------:R-:W-:Y:S01]  /*6530*/  FMUL R25, R78.reuse, R29 ;  /* 0x0000001d4e197220 */ /* 0x040fe20000400000 */
[C---:B------:R-:W-:Y:S01]  /*6540*/  FMUL R28, R78.reuse, R32 ;  /* 0x000000204e1c7220 */ /* 0x040fe20000400000 */
[C---:B------:R-:W-:Y:S01]  /*6550*/  FMUL R29, R78.reuse, R33 ;  /* 0x000000214e1d7220 */ /* 0x040fe20000400000 */
[C---:B------:R-:W-:Y:S01]  /*6560*/  FMUL R32, R78.reuse, R36 ;  /* 0x000000244e207220 */ /* 0x040fe20000400000 */
[----:B------:R-:W-:Y:S01]  /*6570*/  F2FP.F16.E4M3.UNPACK_B R111, R155 ;  /* 0x0000009bff6f723e */ /* 0x000fe200020006ff */
[C---:B------:R-:W-:Y:S01]  /*6580*/  FMUL R33, R78.reuse, R37 ;  /* 0x000000254e217220 */ /* 0x040fe20000400000 */
[C---:B------:R-:W-:Y:S01]  /*6590*/  FMUL R36, R78.reuse, R40 ;  /* 0x000000284e247220 */ /* 0x040fe20000400000 */
[----:B------:R-:W-:Y:S01]  /*65a0*/  F2FP.F16.E4M3.UNPACK_B R113, R155.H1 ;  /* 0x0000009bff71723e */ /* 0x000fe200030006ff */
[C---:B------:R-:W-:Y:S01]  /*65b0*/  FMUL R37, R78.reuse, R41 ;  /* 0x000000294e257220 */ /* 0x040fe20000400000 */
[----:B------:R-:W-:Y:S02]  /*65c0*/  HADD2.F32 R112, -RZ, R111.H1_H1 ;  /* 0x3000006fff707230 */ /* 0x000fe40000004100 */
        /* <DEDUP_REMOVED lines=26> */
[C---:B------:R-:W-:Y:S01]  /*6770*/  FFMA R3, R81.reuse, R84, R3 ;  /* 0x0000005451037223 */ /* 0x040fe20000000003 */
[C---:B------:R-:W-:Y:S01]  /*6780*/  FFMA R7, R81.reuse, R86, R7 ;  /* 0x0000005651077223 */ /* 0x040fe20000000007 */
[----:B------:R-:W-:Y:S01]  /*6790*/  F2FP.F16.E4M3.UNPACK_B R131, R160 ;  /* 0x000000a0ff83723e */ /* 0x000fe200020006ff */
[C---:B------:R-:W-:Y:S01]  /*67a0*/  FFMA R4, R81.reuse, R85, R4 ;  /* 0x0000005551047223 */ /* 0x040fe20000000004 */
[C---:B------:R-:W-:Y:S01]  /*67b0*/  FFMA R5, R81.reuse, R88, R5 ;  /* 0x0000005851057223 */ /* 0x040fe20000000005 */
[----:B------:R-:W-:Y:S01]  /*67c0*/  F2FP.F16.E4M3.UNPACK_B R133, R160.H1 ;  /* 0x000000a0ff85723e */ /* 0x000fe200030006ff */
[----:B------:R-:W-:Y:S01]  /*67d0*/  FFMA R6, R81, R87, R6 ;  /* 0x0000005751067223 */ /* 0x000fe20000000006 */
[----:B------:R-:W-:Y:S01]  /*67e0*/  F2FP.SATFINITE.E4M3.F32.PACK_AB_MERGE_C R195, R7, R3, RZ ;  /* 0x0000000307c3723e */ /* 0x000fe200048070ff */
[----:B------:R-:W-:Y:S02]  /*67f0*/  HADD2.F32 R128, -RZ, R127.H1_H1 ;  /* 0x3000007fff807230 */ /* 0x000fe40000004100 */
[----:B------:R-:W-:Y:S01]  /*6800*/  FMUL R11, R78, R11 ;  /* 0x0000000b4e0b7220 */ /* 0x000fe20000400000 */
[----:B------:R-:W-:Y:S01]  /*6810*/  HADD2.F32 R132, -RZ, R131.H1_H1 ;  /* 0x30000083ff847230 */ /* 0x000fe20000004100 */
[----:B------:R-:W-:Y:S01]  /*6820*/  F2FP.SATFINITE.E4M3.F32.PACK_AB_MERGE_C R200, R2, R0, R195 ;  /* 0x0000000002c8723e */ /* 0x000fe200048070c3 */
[----:B------:R-:W-:Y:S01]  /*6830*/  FMUL R10, R78, R14 ;  /* 0x0000000e4e0a7220 */ /* 0x000fe20000400000 */
[----:B------:R-:W-:Y:S01]  /*6840*/  IADD3 R195, PT, PT, R186, R207, RZ ;  /* 0x000000cfbac37210 */ /* 0x000fe20007ffe0ff */
[C---:B------:R-:W-:Y:S01]  /*6850*/  FFMA R11, R81.reuse, R90, R11 ;  /* 0x0000005a510b7223 */ /* 0x040fe2000000000b */
[C---:B------:R-:W-:Y:S01]  /*6860*/  FFMA R8, R81.reuse, R89, R8 ;  /* 0x0000005951087223 */ /* 0x040fe20000000008 */
[C---:B------:R-:W-:Y:S01]  /*6870*/  FFMA R9, R81.reuse, R92, R9 ;  /* 0x0000005c51097223 */ /* 0x040fe20000000009 */
[--C-:B------:R-:W-:Y:S02]  /*6880*/  HADD2.F32 R95, -RZ, R97.reuse.H0_H0 ;  /* 0x20000061ff5f7230 */ /* 0x100fe40000004100 */
[----:B------:R-:W-:Y:S01]  /*6890*/  FFMA R10, R81, R91, R10 ;  /* 0x0000005b510a7223 */ /* 0x000fe2000000000a */
[----:B------:R-:W-:Y:S01]  /*68a0*/  F2FP.SATFINITE.E4M3.F32.PACK_AB_MERGE_C R201, R11, R6, RZ ;  /* 0x000000060bc9723e */ /* 0x000fe200048070ff */
[C---:B------:R-:W-:Y:S01]  /*68b0*/  FMUL R15, R78.reuse, R15 ;  /* 0x0000000f4e0f7220 */ /* 0x040fe20000400000 */
[----:B------:R-:W-:Y:S02]  /*68c0*/  HADD2.F32 R98, -RZ, R97.H1_H1 ;  /* 0x30000061ff627230 */ /* 0x000fe40000004100 */
[C---:B------:R-:W-:Y:S01]  /*68d0*/  FMUL R14, R78.reuse, R18 ;  /* 0x000000124e0e7220 */ /* 0x040fe20000400000 */
[----:B------:R-:W-:Y:S01]  /*68e0*/  F2FP.SATFINITE.E4M3.F32.PACK_AB_MERGE_C R201, R5, R4, R201 ;  /* 0x0000000405c9723e */ /* 0x000fe200048070c9 */
[----:B------:R-:W-:Y:S02]  /*68f0*/  HADD2.F32 R97, -RZ, R99.H0_H0 ;  /* 0x20000063ff617230 */ /* 0x000fe40000004100 */
[C---:B------:R-:W-:Y:S01]  /*6900*/  FFMA R15, R81.reuse, R94, R15 ;  /* 0x0000005e510f7223 */ /* 0x040fe2000000000f */
[C---:B------:R-:W-:Y:S01]  /*6910*/  FFMA R12, R81.reuse, R93, R12 ;  /* 0x0000005d510c7223 */ /* 0x040fe2000000000c */
[----:B------:R-:W-:Y:S01]  /*6920*/  FFMA R13, R81, R96, R13 ;  /* 0x00000060510d7223 */ /* 0x000fe2000000000d */
[----:B------:R-:W-:Y:S01]  /*6930*/  F2FP.F16.E4M3.UNPACK_B R135, R161 ;  /* 0x000000a1ff87723e */ /* 0x000fe200020006ff */
[--C-:B------:R-:W-:Y:S01]  /*6940*/  HADD2.F32 R99, -RZ, R101.reuse.H0_H0 ;  /* 0x20000065ff637230 */ /* 0x100fe20000004100 */
[----:B------:R-:W-:Y:S01]  /*6950*/  F2FP.SATFINITE.E4M3.F32.PACK_AB_MERGE_C R202, R15, R10, RZ ;  /* 0x0000000a0fca723e */ /* 0x000fe200048070ff */
[----:B------:R-:W-:Y:S01]  /*6960*/  FFMA R14, R81, R95, R14 ;  /* 0x0000005f510e7223 */ /* 0x000fe2000000000e */
[C---:B------:R-:W-:Y:S01]  /*6970*/  FMUL R19, R78.reuse, R19 ;  /* 0x000000134e137220 */ /* 0x040fe20000400000 */
[----:B------:R-:W-:Y:S01]  /*6980*/  HADD2.F32 R102, -RZ, R101.H1_H1 ;  /* 0x30000065ff667230 */ /* 0x000fe20000004100 */
[----:B------:R-:W-:Y:S01]  /*6990*/  F2FP.SATFINITE.E4M3.F32.PACK_AB_MERGE_C R202, R9, R8, R202 ;  /* 0x0000000809ca723e */ /* 0x000fe200048070ca */
[----:B------:R-:W-:Y:S02]  /*69a0*/  HADD2.F32 R101, -RZ, R103.H0_H0 ;  /* 0x20000067ff657230 */ /* 0x000fe40000004100 */
[C---:B------:R-:W-:Y:S01]  /*69b0*/  FFMA R19, R81.reuse, R98, R19 ;  /* 0x0000006251137223 */ /* 0x040fe20000000013 */
[C---:B------:R-:W-:Y:S01]  /*69c0*/  FFMA R16, R81.reuse, R97, R16 ;  /* 0x0000006151107223 */ /* 0x040fe20000000010 */
[----:B------:R-:W-:Y:S01]  /*69d0*/  FFMA R17, R81, R100, R17 ;  /* 0x0000006451117223 */ /* 0x000fe20000000011 */
[----:B------:R-:W-:Y:S02]  /*69e0*/  HADD2.F32 R136, -RZ, R135.H1_H1 ;  /* 0x30000087ff887230 */ /* 0x000fe40000004100 */
[C---:B------:R-:W-:Y:S01]  /*69f0*/  FMUL R18, R78.reuse, R22 ;  /* 0x000000164e127220 */ /* 0x040fe20000400000 */
[----:B------:R-:W-:Y:S01]  /*6a00*/  F2FP.F16.E4M3.UNPACK_B R137, R161.H1 ;  /* 0x000000a1ff89723e */ /* 0x000fe200030006ff */
[C---:B------:R-:W-:Y:S01]  /*6a10*/  FMUL R23, R78.reuse, R23 ;  /* 0x000000174e177220 */ /* 0x040fe20000400000 */
[--C-:B------:R-:W-:Y:S01]  /*6a20*/  HADD2.F32 R103, -RZ, R105.reuse.H0_H0 ;  /* 0x20000069ff677230 */ /* 0x100fe20000004100 */
[----:B------:R-:W-:Y:S01]  /*6a30*/  F2FP.SATFINITE.E4M3.F32.PACK_AB_MERGE_C R203, R19, R14, RZ ;  /* 0x0000000e13cb723e */ /* 0x000fe200048070ff */
[C---:B------:R-:W-:Y:S01]  /*6a40*/  FFMA R18, R81.reuse, R99, R18 ;  /* 0x0000006351127223 */ /* 0x040fe20000000012 */
[C---:B------:R-:W-:Y:S01]  /*6a50*/  FFMA R23, R81.reuse, R102, R23 ;  /* 0x0000006651177223 */ /* 0x040fe20000000017 */
[----:B------:R-:W-:Y:S01]  /*6a60*/  FFMA R20, R81, R101, R20 ;  /* 0x0000006551147223 */ /* 0x000fe20000000014 */
[----:B------:R-:W-:Y:S01]  /*6a70*/  F2FP.F16.E4M3.UNPACK_B R139, R162 ;  /* 0x000000a2ff8b723e */ /* 0x000fe200020006ff */
[----:B------:R-:W-:Y:S01]  /*6a80*/  HADD2.F32 R106, -RZ, R105.H1_H1 ;  /* 0x30000069ff6a7230 */ /* 0x000fe20000004100 */
[----:B------:R-:W-:Y:S01]  /*6a90*/  F2FP.SATFINITE.E4M3.F32.PACK_AB_MERGE_C R203, R13, R12, R203 ;  /* 0x0000000c0dcb723e */ /* 0x000fe200048070cb */
[----:B------:R-:W-:Y:S01]  /*6aa0*/  FFMA R21, R81, R104, R21 ;  /* 0x0000006851157223 */ /* 0x000fe20000000015 */
[----:B------:R-:W-:Y:S01]  /*6ab0*/  F2FP.SATFINITE.E4M3.F32.PACK_AB_MERGE_C R208, R23, R18, RZ ;  /* 0x0000001217d0723e */ /* 0x000fe200048070ff */
[----:B------:R-:W-:Y:S02]  /*6ac0*/  HADD2.F32 R105, -RZ, R107.H0_H0 ;  /* 0x2000006bff697230 */ /* 0x000fe40000004100 */
[C---:B------:R-:W-:Y:S01]  /*6ad0*/  FMUL R22, R78.reuse, R26 ;  /* 0x0000001a4e167220 */ /* 0x040fe20000400000 */
[----:B------:R1:W-:Y:S01]  /*6ae0*/  STS.128 [R172+UR49+0x8200], R200 ;  /* 0x008200c8ac007988 */ /* 0x0003e20008000c31 */
[----:B------:R-:W-:Y:S01]  /*6af0*/  F2FP.SATFINITE.E4M3.F32.PACK_AB_MERGE_C R208, R17, R16, R208 ;  /* 0x0000001011d0723e */ /* 0x000fe200048070d0 */
[----:B------:R-:W-:Y:S02]  /*6b00*/  HADD2.F32 R140, -RZ, R139.H1_H1 ;  /* 0x3000008bff8c7230 */ /* 0x000fe40000004100 */
[C---:B------:R-:W-:Y:S01]  /*6b10*/  FFMA R22, R81.reuse, R103, R22 ;  /* 0x0000006751167223 */ /* 0x040fe20000000016 */
[C---:B------:R-:W-:Y:S01]  /*6b20*/  FMUL R27, R78.reuse, R27 ;  /* 0x0000001b4e1b7220 */ /* 0x040fe20000400000 */
[--C-:B------:R-:W-:Y:S02]  /*6b30*/  HADD2.F32 R107, -RZ, R109.reuse.H0_H0 ;  /* 0x2000006dff6b7230 */ /* 0x100fe40000004100 */
[C---:B------:R-:W-:Y:S01]  /*6b40*/  FMUL R26, R78.reuse, R30 ;  /* 0x0000001e4e1a7220 */ /* 0x040fe20000400000 */
[----:B------:R-:W-:Y:S02]  /*6b50*/  HADD2.F32 R110, -RZ, R109.H1_H1 ;  /* 0x3000006dff6e7230 */ /* 0x000fe40000004100 */
[C---:B------:R-:W-:Y:S01]  /*6b60*/  FFMA R27, R81.reuse, R106, R27 ;  /* 0x0000006a511b7223 */ /* 0x040fe2000000001b */
[C---:B------:R-:W-:Y:S01]  /*6b70*/  FFMA R24, R81.reuse, R105, R24 ;  /* 0x0000006951187223 */ /* 0x040fe20000000018 */
[----:B------:R-:W-:Y:S01]  /*6b80*/  FFMA R25, R81, R108, R25 ;  /* 0x0000006c51197223 */ /* 0x000fe20000000019 */
[----:B------:R-:W-:Y:S01]  /*6b90*/  F2FP.F16.E4M3.UNPACK_B R141, R162.H1 ;  /* 0x000000a2ff8d723e */ /* 0x000fe200030006ff */
[----:B------:R-:W-:Y:S01]  /*6ba0*/  HADD2.F32 R109, -RZ, R111.H0_H0 ;  /* 0x2000006fff6d7230 */ /* 0x000fe20000004100 */
[----:B------:R-:W-:Y:S01]  /*6bb0*/  F2FP.SATFINITE.E4M3.F32.PACK_AB_MERGE_C R209, R27, R22, RZ ;  /* 0x000000161bd1723e */ /* 0x000fe200048070ff */
[----:B------:R-:W-:Y:S01]  /*6bc0*/  FFMA R26, R81, R107, R26 ;  /* 0x0000006b511a7223 */ /* 0x000fe2000000001a */
[C---:B------:R-:W-:Y:S01]  /*6bd0*/  FMUL R31, R78.reuse, R31 ;  /* 0x0000001f4e1f7220 */ /* 0x040fe20000400000 */
[--C-:B------:R-:W-:Y:S01]  /*6be0*/  HADD2.F32 R111, -RZ, R113.reuse.H0_H0 ;  /* 0x20000071ff6f7230 */ /* 0x100fe20000004100 */
[----:B------:R-:W-:Y:S01]  /*6bf0*/  F2FP.SATFINITE.E4M3.F32.PACK_AB_MERGE_C R209, R21, R20, R209 ;  /* 0x0000001415d1723e */ /* 0x000fe200048070d1 */
[----:B------:R-:W-:Y:S02]  /*6c00*/  HADD2.F32 R114, -RZ, R113.H1_H1 ;  /* 0x30000071ff727230 */ /* 0x000fe40000004100 */
[C---:B------:R-:W-:Y:S01]  /*6c10*/  FFMA R31, R81.reuse, R110, R31 ;  /* 0x0000006e511f7223 */ /* 0x040fe2000000001f */
[C---:B------:R-:W-:Y:S01]  /*6c20*/  FFMA R28, R81.reuse, R109, R28 ;  /* 0x0000006d511c7223 */ /* 0x040fe2000000001c */
[----:B------:R-:W-:Y:S01]  /*6c30*/  FFMA R29, R81, R112, R29 ;  /* 0x00000070511d7223 */ /* 0x000fe2000000001d */
[----:B------:R-:W-:Y:S02]  /*6c40*/  HADD2.F32 R113, -RZ, R115.H0_H0 ;  /* 0x20000073ff717230 */ /* 0x000fe40000004100 */
[C---:B------:R-:W-:Y:S01]  /*6c50*/  FMUL R30, R78.reuse, R34 ;  /* 0x000000224e1e7220 */ /* 0x040fe20000400000 */
[----:B------:R-:W-:Y:S01]  /*6c60*/  F2FP.F16.E4M3.UNPACK_B R143, R163 ;  /* 0x000000a3ff8f723e */ /* 0x000fe200020006ff */
[C---:B------:R-:W-:Y:S01]  /*6c70*/  FMUL R35, R78.reuse, R35 ;  /* 0x000000234e237220 */ /* 0x040fe20000400000 */
[----:B------:R-:W-:Y:S01]  /*6c80*/  HADD2.F32 R115, -RZ, R117.H0_H0 ;  /* 0x20000075ff737230 */ /* 0x000fe20000004100 */
[----:B------:R-:W-:Y:S01]  /*6c90*/  F2FP.SATFINITE.E4M3.F32.PACK_AB_MERGE_C R210, R31, R26, RZ ;  /* 0x0000001a1fd2723e */ /* 0x000fe200048070ff */
[C---:B------:R-:W-:Y:S01]  /*6ca0*/  FFMA R30, R81.reuse, R111, R30 ;  /* 0x0000006f511e7223 */ /* 0x040fe2000000001e */
[C---:B------:R-:W-:Y:S01]  /*6cb0*/  FFMA R35, R81.reuse, R114, R35 ;  /* 0x0000007251237223 */ /* 0x040fe20000000023 */
[C---:B------:R-:W-:Y:S01]  /*6cc0*/  FFMA R32, R81.reuse, R113, R32 ;  /* 0x0000007151207223 */ /* 0x040fe20000000020 */
[----:B------:R-:W-:Y:S01]  /*6cd0*/  F2FP.F16.E4M3.UNPACK_B R145, R163.H1 ;  /* 0x000000a3ff91723e */ /* 0x000fe200030006ff */
[----:B------:R-:W-:Y:S01]  /*6ce0*/  FFMA R33, R81, R116, R33 ;  /* 0x0000007451217223 */ /* 0x000fe20000000021 */
[----:B------:R-:W-:Y:S01]  /*6cf0*/  F2FP.SATFINITE.E4M3.F32.PACK_AB_MERGE_C R210, R25, R24, R210 ;  /* 0x0000001819d2723e */ /* 0x000fe200048070d2 */
[----:B------:R-:W-:Y:S01]  /*6d00*/  HADD2.F32 R144, -RZ, R143.H1_H1 ;  /* 0x3000008fff907230 */ /* 0x000fe20000004100 */
[----:B------:R-:W-:Y:S01]  /*6d10*/  F2FP.SATFINITE.E4M3.F32.PACK_AB_MERGE_C R211, R35, R30, RZ ;  /* 0x0000001e23d3723e */ /* 0x000fe200048070ff */
[----:B------:R-:W-:Y:S02]  /*6d20*/  HADD2.F32 R118, -RZ, R117.H1_H1 ;  /* 0x30000075ff767230 */ /* 0x000fe40000004100 */
[C---:B------:R-:W-:Y:S01]  /*6d30*/  FMUL R34, R78.reuse, R38 ;  /* 0x000000264e227220 */ /* 0x040fe20000400000 */
[----:B------:R-:W-:Y:S01]  /*6d40*/  HADD2.F32 R117, -RZ, R119.H0_H0 ;  /* 0x20000077ff757230 */ /* 0x000fe20000004100 */
[----:B------:R-:W-:Y:S01]  /*6d50*/  F2FP.SATFINITE.E4M3.F32.PACK_AB_MERGE_C R211, R29, R28, R211 ;  /* 0x0000001c1dd3723e */ /* 0x000fe200048070d3 */
[C---:B------:R-:W-:Y:S01]  /*6d60*/  FMUL R39, R78.reuse, R39 ;  /* 0x000000274e277220 */ /* 0x040fe20000400000 */
[--C-:B------:R-:W-:Y:S02]  /*6d70*/  HADD2.F32 R119, -RZ, R121.reuse.H0_H0 ;  /* 0x20000079ff777230 */ /* 0x100fe40000004100 */
[C---:B------:R-:W-:Y:S01]  /*6d80*/  FFMA R34, R81.reuse, R115, R34 ;  /* 0x0000007351227223 */ /* 0x040fe20000000022 */
[----:B------:R-:W-:Y:S01]  /*6d90*/  HADD2.F32 R122, -RZ, R121.H1_H1 ;  /* 0x30000079ff7a7230 */ /* 0x000fe20000004100 */
[----:B------:R1:W-:Y:S01]  /*6da0*/  STS.128 [R192+0x8010], R208 ;  /* 0x008010d0c0007388 */ /* 0x0003e20000000c00 */
[----:B------:R-:W-:Y:S02]  /*6db0*/  HADD2.F32 R121, -RZ, R123.H0_H0 ;  /* 0x2000007bff797230 */ /* 0x000fe40000004100 */
[C---:B------:R-:W-:Y:S01]  /*6dc0*/  FFMA R39, R81.reuse, R118, R39 ;  /* 0x0000007651277223 */ /* 0x040fe20000000027 */
[C---:B------:R-:W-:Y:S01]  /*6dd0*/  FFMA R36, R81.reuse, R117, R36 ;  /* 0x0000007551247223 */ /* 0x040fe20000000024 */
[----:B------:R-:W-:Y:S01]  /*6de0*/  FFMA R37, R81, R120, R37 ;  /* 0x0000007851257223 */ /* 0x000fe20000000025 */
[C---:B------:R-:W-:Y:S01]  /*6df0*/  FMUL R38, R78.reuse, R42 ;  /* 0x0000002a4e267220 */ /* 0x040fe20000400000 */
[----:B------:R-:W-:Y:S01]  /*6e00*/  ISETP.NE.AND P0, PT, R189, RZ, PT ;  /* 0x000000ffbd00720c */ /* 0x000fe20003f05270 */
[C---:B------:R-:W-:Y:S01]  /*6e10*/  FMUL R43, R78.reuse, R43 ;  /* 0x0000002b4e2b7220 */ /* 0x040fe20000400000 */
[--C-:B------:R-:W-:Y:S01]  /*6e20*/  HADD2.F32 R123, -RZ, R125.reuse.H0_H0 ;  /* 0x2000007dff7b7230 */ /* 0x100fe20000004100 */
[----:B------:R-:W-:Y:S01]  /*6e30*/  F2FP.SATFINITE.E4M3.F32.PACK_AB_MERGE_C R212, R39, R34, RZ ;  /* 0x0000002227d4723e */ /* 0x000fe200048070ff */
[C---:B------:R-:W-:Y:S01]  /*6e40*/  FFMA R38, R81.reuse, R119, R38 ;  /* 0x0000007751267223 */ /* 0x040fe20000000026 */
[C---:B------:R-:W-:Y:S01]  /*6e50*/  FFMA R43, R81.reuse, R122, R43 ;  /* 0x0000007a512b7223 */ /* 0x040fe2000000002b */
[----:B------:R-:W-:Y:S01]  /*6e60*/  FFMA R40, R81, R121, R40 ;  /* 0x0000007951287223 */ /* 0x000fe20000000028 */
[----:B------:R-:W-:Y:S01]  /*6e70*/  F2FP.SATFINITE.E4M3.F32.PACK_AB_MERGE_C R212, R33, R32, R212 ;  /* 0x0000002021d4723e */ /* 0x000fe200048070d4 */
[----:B------:R-:W-:Y:S01]  /*6e80*/  FFMA R41, R81, R124, R41 ;  /* 0x0000007c51297223 */ /* 0x000fe20000000029 */
[----:B------:R-:W-:Y:S01]  /*6e90*/  HADD2.F32 R126, -RZ, R125.H1_H1 ;  /* 0x3000007dff7e7230 */ /* 0x000fe20000004100 */
[----:B------:R-:W-:Y:S01]  /*6ea0*/  F2FP.SATFINITE.E4M3.F32.PACK_AB_MERGE_C R213, R43, R38, RZ ;  /* 0x000000262bd5723e */ /* 0x000fe200048070ff */
[----:B------:R-:W-:Y:S02]  /*6eb0*/  HADD2.F32 R125, -RZ, R127.H0_H0 ;  /* 0x2000007fff7d7230 */ /* 0x000fe40000004100 */
[C---:B------:R-:W-:Y:S01]  /*6ec0*/  FMUL R42, R78.reuse, R46 ;  /* 0x0000002e4e2a7220 */ /* 0x040fe20000400000 */
[----:B------:R-:W-:Y:S01]  /*6ed0*/  FMUL R47, R78, R47 ;  /* 0x0000002f4e2f7220 */ /* 0x000fe20000400000 */
[--C-:B------:R-:W-:Y:S01]  /*6ee0*/  HADD2.F32 R127, -RZ, R129.reuse.H0_H0 ;  /* 0x20000081ff7f7230 */ /* 0x100fe20000004100 */
[----:B------:R-:W-:Y:S01]  /*6ef0*/  F2FP.SATFINITE.E4M3.F32.PACK_AB_MERGE_C R213, R37, R36, R213 ;  /* 0x0000002425d5723e */ /* 0x000fe200048070d5 */
[C---:B------:R-:W-:Y:S01]  /*6f00*/  FFMA R42, R81.reuse, R123, R42 ;  /* 0x0000007b512a7223 */ /* 0x040fe2000000002a */
[C---:B------:R-:W-:Y:S01]  /*6f10*/  FFMA R47, R81.reuse, R126, R47 ;  /* 0x0000007e512f7223 */ /* 0x040fe2000000002f */
[C---:B------:R-:W-:Y:S01]  /*6f20*/  FFMA R44, R81.reuse, R125, R44 ;  /* 0x0000007d512c7223 */ /* 0x040fe2000000002c */
[----:B------:R-:W-:Y:S01]  /*6f30*/  ISETP.NE.AND P6, PT, R198, RZ, PT ;  /* 0x000000ffc600720c */ /* 0x000fe20003fc5270 */
[----:B------:R-:W-:Y:S01]  /*6f40*/  FFMA R45, R81, R128, R45 ;  /* 0x00000080512d7223 */ /* 0x000fe2000000002d */
[----:B------:R-:W-:Y:S01]  /*6f50*/  HADD2.F32 R130, -RZ, R129.H1_H1 ;  /* 0x30000081ff827230 */ /* 0x000fe20000004100 */
[----:B------:R-:W-:Y:S01]  /*6f60*/  F2FP.SATFINITE.E4M3.F32.PACK_AB_MERGE_C R214, R47, R42, RZ ;  /* 0x0000002a2fd6723e */ /* 0x000fe200048070ff */
[----:B------:R-:W-:Y:S02]  /*6f70*/  HADD2.F32 R129, -RZ, R131.H0_H0 ;  /* 0x20000083ff817230 */ /* 0x000fe40000004100 */
[C---:B------:R-:W-:Y:S01]  /*6f80*/  FMUL R46, R78.reuse, R50 ;  /* 0x000000324e2e7220 */ /* 0x040fe20000400000 */
[C---:B------:R-:W-:Y:S01]  /*6f90*/  FMUL R51, R78.reuse, R51 ;  /* 0x000000334e337220 */ /* 0x040fe20000400000 */
[--C-:B------:R-:W-:Y:S02]  /*6fa0*/  HADD2.F32 R131, -RZ, R133.reuse.H0_H0 ;  /* 0x20000085ff837230 */ /* 0x100fe40000004100 */
[C---:B------:R-:W-:Y:S01]  /*6fb0*/  FMUL R50, R78.reuse, R54 ;  /* 0x000000364e327220 */ /* 0x040fe20000400000 */
[C---:B------:R-:W-:Y:S01]  /*6fc0*/  FFMA R46, R81.reuse, R127, R46 ;  /* 0x0000007f512e7223 */ /* 0x040fe2000000002e */
[----:B------:R-:W-:Y:S02]  /*6fd0*/  HADD2.F32 R134, -RZ, R133.H1_H1 ;  /* 0x30000085ff867230 */ /* 0x000fe40000004100 */
[C---:B------:R-:W-:Y:S01]  /*6fe0*/  FFMA R51, R81.reuse, R130, R51 ;  /* 0x0000008251337223 */ /* 0x040fe20000000033 */
[----:B------:R-:W-:Y:S02]  /*6ff0*/  HADD2.F32 R133, -RZ, R135.H0_H0 ;  /* 0x20000087ff857230 */ /* 0x000fe40000004100 */
[C---:B------:R-:W-:Y:S01]  /*7000*/  FMUL R55, R78.reuse, R55 ;  /* 0x000000374e377220 */ /* 0x040fe20000400000 */
[C---:B------:R-:W-:Y:S01]  /*7010*/  FFMA R48, R81.reuse, R129, R48 ;  /* 0x0000008151307223 */ /* 0x040fe20000000030 */
[C---:B------:R-:W-:Y:S01]  /*7020*/  FFMA R49, R81.reuse, R132, R49 ;  /* 0x0000008451317223 */ /* 0x040fe20000000031 */
[--C-:B------:R-:W-:Y:S02]  /*7030*/  HADD2.F32 R135, -RZ, R137.reuse.H0_H0 ;  /* 0x20000089ff877230 */ /* 0x100fe40000004100 */
[C---:B------:R-:W-:Y:S01]  /*7040*/  FFMA R50, R81.reuse, R131, R50 ;  /* 0x0000008351327223 */ /* 0x040fe20000000032 */
[----:B------:R-:W-:Y:S02]  /*7050*/  HADD2.F32 R138, -RZ, R137.H1_H1 ;  /* 0x30000089ff8a7230 */ /* 0x000fe40000004100 */
[C---:B------:R-:W-:Y:S01]  /*7060*/  FMUL R54, R78.reuse, R58 ;  /* 0x0000003a4e367220 */ /* 0x040fe20000400000 */
[----:B------:R-:W-:Y:S02]  /*7070*/  HADD2.F32 R137, -RZ, R139.H0_H0 ;  /* 0x2000008bff897230 */ /* 0x000fe40000004100 */
[C---:B------:R-:W-:Y:S01]  /*7080*/  FFMA R55, R81.reuse, R134, R55 ;  /* 0x0000008651377223 */ /* 0x040fe20000000037 */
        /* <DEDUP_REMOVED lines=16> */
[----:B------:R-:W-:Y:S01]  /*7190*/  FFMA R63, R81, R142, R63 ;  /* 0x0000008e513f7223 */ /* 0x000fe2000000003f */
[----:B------:R-:W-:Y:S01]  /*71a0*/  FMUL R67, R78, R67 ;  /* 0x000000434e437220 */ /* 0x000fe20000400000 */
[----:B------:R-:W-:Y:S01]  /*71b0*/  F2FP.SATFINITE.E4M3.F32.PACK_AB_MERGE_C R215, R51, R46, RZ ;  /* 0x0000002e33d7723e */ /* 0x000fe200048070ff */
[C---:B------:R-:W-:Y:S01]  /*71c0*/  FFMA R60, R81.reuse, R141, R60 ;  /* 0x0000008d513c7223 */ /* 0x040fe2000000003c */
[C---:B------:R-:W-:Y:S01]  /*71d0*/  FFMA R61, R81.reuse, R144, R61 ;  /* 0x00000090513d7223 */ /* 0x040fe2000000003d */
[C---:B------:R-:W-:Y:S01]  /*71e0*/  FFMA R62, R81.reuse, R143, R62 ;  /* 0x0000008f513e7223 */ /* 0x040fe2000000003e */
[----:B------:R-:W-:Y:S01]  /*71f0*/  FFMA R67, R81, R146, R67 ;  /* 0x0000009251437223 */ /* 0x000fe20000000043 */
[----:B------:R-:W-:Y:S02]  /*7200*/  F2FP.SATFINITE.E4M3.F32.PACK_AB_MERGE_C R214, R41, R40, R214 ;  /* 0x0000002829d6723e */ /* 0x000fe400048070d6 */
[----:B------:R-:W-:Y:S02]  /*7210*/  F2FP.SATFINITE.E4M3.F32.PACK_AB_MERGE_C R215, R45, R44, R215 ;  /* 0x0000002c2dd7723e */ /* 0x000fe400048070d7 */
[----:B------:R-:W-:Y:S02]  /*7220*/  F2FP.SATFINITE.E4M3.F32.PACK_AB_MERGE_C R216, R55, R50, RZ ;  /* 0x0000003237d8723e */ /* 0x000fe400048070ff */
[----:B------:R-:W-:Y:S01]  /*7230*/  F2FP.SATFINITE.E4M3.F32.PACK_AB_MERGE_C R217, R59, R54, RZ ;  /* 0x000000363bd9723e */ /* 0x000fe200048070ff */
[----:B------:R1:W-:Y:S01]  /*7240*/  STS.128 [R195+0x8020], R212 ;  /* 0x008020d4c3007388 */ /* 0x0003e20000000c00 */
[----:B------:R-:W-:Y:S02]  /*7250*/  F2FP.SATFINITE.E4M3.F32.PACK_AB_MERGE_C R218, R63, R58, RZ ;  /* 0x0000003a3fda723e */ /* 0x000fe400048070ff */
[----:B------:R-:W-:Y:S02]  /*7260*/  F2FP.SATFINITE.E4M3.F32.PACK_AB_MERGE_C R219, R67, R62, RZ ;  /* 0x0000003e43db723e */ /* 0x000fe400048070ff */
[----:B------:R-:W-:Y:S02]  /*7270*/  F2FP.SATFINITE.E4M3.F32.PACK_AB_MERGE_C R216, R49, R48, R216 ;  /* 0x0000003031d8723e */ /* 0x000fe400048070d8 */
[----:B------:R-:W-:Y:S02]  /*7280*/  F2FP.SATFINITE.E4M3.F32.PACK_AB_MERGE_C R217, R53, R52, R217 ;  /* 0x0000003435d9723e */ /* 0x000fe400048070d9 */
[----:B------:R-:W-:Y:S02]  /*7290*/  F2FP.SATFINITE.E4M3.F32.PACK_AB_MERGE_C R218, R57, R56, R218 ;  /* 0x0000003839da723e */ /* 0x000fe400048070da */
[----:B------:R-:W-:Y:S02]  /*72a0*/  F2FP.SATFINITE.E4M3.F32.PACK_AB_MERGE_C R219, R61, R60, R219 ;  /* 0x0000003c3ddb723e */ /* 0x000fe400048070db */
[----:B------:R-:W-:Y:S02]  /*72b0*/  LEA R204, R181, UR49, 0x3 ;  /* 0x00000031b5cc7c11 */ /* 0x000fe4000f8e18ff */
[----:B------:R-:W-:Y:S01]  /*72c0*/  @P6 SHF.L.U32 R221, R180, 0x1f, RZ ;  /* 0x0000001fb4dd6819 */ /* 0x000fe200000006ff */
[----:B------:R1:W-:Y:S01]  /*72d0*/  STS.128 [R194+0x8010], R216 ;  /* 0x008010d8c2007388 */ /* 0x0003e20000000c00 */
[----:B------:R-:W-:Y:S01]  /*72e0*/  @!PT LDS RZ, [RZ] ;  /* 0x00000000fffff984 */ /* 0x000fe20000000800 */
[----:B------:R-:W-:Y:S01]  /*72f0*/  @!PT LDS RZ, [RZ] ;  /* 0x00000000fffff984 */ /* 0x000fe20000000800 */
[----:B------:R-:W-:Y:S01]  /*7300*/  @!PT LDS RZ, [RZ] ;  /* 0x00000000fffff984 */ /* 0x000fe20000000800 */
[----:B------:R-:W-:Y:S01]  /*7310*/  @!PT LDS RZ, [RZ] ;  /* 0x00000000fffff984 */ /* 0x000fe20000000800 */
[----:B------:R2:W-:Y:S07]  /*7320*/  MEMBAR.ALL.CTA ;  /* 0x0000000000007992 */ /* 0x0005ee0000008000 */
[----:B--2---:R-:W2:Y:S02]  /*7330*/  FENCE.VIEW.ASYNC.S ;  /* 0x00000000000073c6 */ /* 0x004ea40000000000 */
[----:B--2---:R-:W-:Y:S06]  /*7340*/  BAR.SYNC.DEFER_BLOCKING 0x1, 0x80 ;  /* 0x0042000000007b1d */ /* 0x004fec0000010000 */
[----:B------:R-:W-:Y:S05]  /*7350*/  @P0 BRA `(.L_x_109) ;  /* 0x0000000000280947 */ /* 0x000fea0003800000 */
[----:B------:R-:W-:Y:S02]  /*7360*/  UIADD3 UR4, UPT, UPT, UR49, 0x8200, URZ ;  /* 0x0000820031047890 */ /* 0x000fe4000fffe0ff */
[----:B------:R-:W-:Y:S01]  /*7370*/  UIADD3 UR6, UP0, UPT, UR52, 0x680, URZ ;  /* 0x0000068034067890 */ /* 0x000fe2000ff1e0ff */
[----:B------:R-:W-:Y:S03]  /*7380*/  UMOV UR43, UR36 ;  /* 0x00000024002b7c82 */ /* 0x000fe60008000000 */
[----:B------:R-:W-:Y:S01]  /*7390*/  MOV R188, UR4 ;  /* 0x0000000400bc7c02 */ /* 0x000fe20008000f00 */
[----:B------:R-:W-:Y:S03]  /*73a0*/  UIADD3.X UR7, UPT, UPT, URZ, UR53, URZ, UP0, !UPT ;  /* 0x00000035ff077290 */ /* 0x000fe600087fe4ff */
[----:B------:R-:W-:Y:S11]  /*73b0*/  R2UR UR40, R188 ;  /* 0x00000000bc2872ca */ /* 0x000ff600000e0000 */
[----:B------:R-:W-:Y:S02]  /*73c0*/  @!UPT UIADD3 URZ, UPT, UPT, URZ, URZ, URZ ;  /* 0x000000fffffff290 */ /* 0x000fe4000fffe0ff */
[----:B------:R2:W-:Y:S01]  /*73d0*/  UTMASTG.3D [UR40], [UR6] ;  /* 0x00000028060073b5 */ /* 0x0005e20008010000 */
[----:B------:R0:W-:Y:S01]  /*73e0*/  UTMACMDFLUSH ;  /* 0x00000000000079b7 */ /* 0x0001e20000000000 */
[----:B--2---:R-:W-:Y:S04]  /*73f0*/  DEPBAR.LE SB0, 0x1 ;  /* 0x000080400000791a */ /* 0x004fe80000000000 */
.L_x_109:
[----:B------:R-:W-:Y:S05]  /*7400*/  BSYNC.RECONVERGENT B0 ;  /* 0x0000000000007941 */ /* 0x000fea0003800200 */
.L_x_108:
[----:B------:R-:W-:Y:S06]  /*7410*/  BAR.SYNC.DEFER_BLOCKING 0x1, 0x80 ;  /* 0x0042000000007b1d */ /* 0x000fec0000010000 */
[----:B------:R-:W2:Y:S01]  /*7420*/  @P6 SYNCS.PHASECHK.TRANS64.TRYWAIT P0, [R204+URZ+0xe0], R221 ;  /* 0x0000e0ddcc0065a7 */ /* 0x000ea200080011ff */
[----:B------:R-:W-:Y:S01]  /*7430*/  BSSY B1, `(.L_x_110) ;  /* 0x0000023000017945 */ /* 0x000fe20003800000 */
[----:B--2---:R-:W-:Y:S03]  /*7440*/  @P6 SEL R196, RZ, 0x1, !P0 ;  /* 0x00000001ffc46807 */ /* 0x004fe60004000000 */
[----:B------:R-:W-:Y:S05]  /*7450*/  @!P6 BRA `(.L_x_111) ;  /* 0x000000000080e947 */ /* 0x000fea0003800000 */
[----:B------:R-:W-:Y:S01]  /*7460*/  ISETP.NE.AND P1, PT, R197, RZ, PT ;  /* 0x000000ffc500720c */ /* 0x000fe20003f25270 */
[----:B------:R-:W-:Y:S01]  /*7470*/  BSSY B0, `(.L_x_112) ;  /* 0x000000a000007945 */ /* 0x000fe20003800000 */
[----:B------:R-:W-:Y:S11]  /*7480*/  ISETP.NE.AND P0, PT, R196, RZ, PT ;  /* 0x000000ffc400720c */ /* 0x000ff60003f05270 */
[----:B------:R-:W-:Y:S04]  /*7490*/  @P1 IMAD R0, R181, 0x2000, R186 ;  /* 0x00002000b5001824 */ /* 0x000fe800078e02ba */
[C---:B------:R-:W-:Y:S01]  /*74a0*/  @P1 IMAD.IADD R6, R0.reuse, 0x1, R199 ;  /* 0x0000000100061824 */ /* 0x040fe200078e02c7 */
[----:B------:R-:W-:Y:S03]  /*74b0*/  @P1 IADD3 R4, PT, PT, R0, R207, RZ ;  /* 0x000000cf00041210 */ /* 0x000fe60007ffe0ff */
[----:B------:R-:W-:Y:S01]  /*74c0*/  @P1 IMAD.IADD R2, R205, 0x1, R6 ;  /* 0x00000001cd021824 */ /* 0x000fe200078e0206 */
[----:B------:R-:W-:Y:S06]  /*74d0*/  @P0 BRA `(.L_x_113) ;  /* 0x00000000000c0947 */ /* 0x000fec0003800000 */
[----:B------:R-:W-:Y:S04]  /*74e0*/  SHF.L.U32 R3, R180, 0x1f, RZ ;  /* 0x0000001fb4037819 */ /* 0x000fe800000006ff */
[----:B------:R-:W2:Y:S02]  /*74f0*/  SYNCS.PHASECHK.TRANS64.TRYWAIT P0, [R204+URZ+0xe0], R3 ;  /* 0x0000e003cc0075a7 */ /* 0x000ea400080011ff */
[----:B--2---:R-:W-:Y:S05]  /*7500*/  @!P0 BRA `(.L_x_114) ;  /* 0x0000004c00bc8947 */ /* 0x004fea0003800000 */
.L_x_113:
[----:B------:R-:W-:Y:S05]  /*7510*/  BSYNC B0 ;  /* 0x0000000000007941 */ /* 0x000fea0003800000 */
.L_x_112:
[----:B------:R-:W-:Y:S01]  /*7520*/  ISETP.NE.AND P0, PT, R197, RZ, PT ;  /* 0x000000ffc500720c */ /* 0x000fe20003f05270 */
[----:B--2---:R-:W-:Y:S02]  /*7530*/  VIADD R204, R204, 0x100 ;  /* 0x00000100cccc7836 */ /* 0x004fe40000000000 */
[----:B------:R-:W-:Y:S02]  /*7540*/  IMAD.U32 R3, RZ, RZ, UR37 ;  /* 0x00000025ff037e24 */ /* 0x000fe4000f8e00ff */
[----:B------:R-:W-:Y:S03]  /*7550*/  VIADD R181, R181, 0x1 ;  /* 0x00000001b5b57836 */ /* 0x000fe60000000000 */
[----:B------:R-:W-:Y:S05]  /*7560*/  PRMT R3, R3, 0x654, R204 ;  /* 0x0000065403037816 */ /* 0x000fea00000000cc */
[----:B------:R2:W3:Y:S04]  /*7570*/  @P0 LDS.128 R148, [R0] ;  /* 0x0000000000940984 */ /* 0x0004e80000000c00 */
[----:B------:R2:W4:Y:S04]  /*7580*/  @P0 LDS.128 R156, [R4+0x20] ;  /* 0x00002000049c0984 */ /* 0x0005280000000c00 */
        /* <DEDUP_REMOVED lines=9> */
[----:B------:R-:W-:Y:S01]  /*7620*/  SEL R181, R181, RZ, P0 ;  /* 0x000000ffb5b57207 */ /* 0x000fe20000000000 */
[----:B-----5:R5:W-:Y:S02]  /*7630*/  SYNCS.ARRIVE.TRANS64.RED.A1T0 RZ, [R3+URZ], RZ ;  /* 0x000000ff03ff79a7 */ /* 0x020be400081004ff */
[----:B-----5:R-:W-:Y:S04]  /*7640*/  SEL R3, RZ, 0x1, P0 ;  /* 0x00000001ff037807 */ /* 0x020fe80000000000 */
[----:B--234-:R-:W-:Y:S02]  /*7650*/  LOP3.LUT R180, R180, R3, RZ, 0x3c, !PT ;  /* 0x00000003b4b47212 */ /* 0x01cfe400078e3cff */
.L_x_111:
[----:B------:R-:W-:Y:S05]  /*7660*/  BSYNC B1 ;  /* 0x0000000000017941 */ /* 0x000fea0003800000 */
.L_x_110:
[----:B------:R-:W-:Y:S01]  /*7670*/  VIADD R0, R80, 0x40 ;  /* 0x0000004050007836 */ /* 0x000fe20000000000 */
[----:B------:R-:W-:Y:S04]  /*7680*/  BSSY.RECONVERGENT B6, `(.L_x_115) ;  /* 0x0000015000067945 */ /* 0x000fe80003800200 */
[----:B------:R-:W-:Y:S04]  /*7690*/  SHF.R.U32.HI R0, RZ, 0x15, R0 ;  /* 0x00000015ff007819 */ /* 0x000fe80000011600 */
[----:B------:R-:W-:Y:S11]  /*76a0*/  LOP3.LUT P0, RZ, R0, 0x3, R173, 0x48, !PT ;  /* 0x0000000300ff7812 */ /* 0x000ff600078048ad */
[----:B------:R-:W-:Y:S02]  /*76b0*/  @!UPT UIADD3 URZ, UPT, UPT, URZ, URZ, URZ ;  /* 0x000000fffffff290 */ /* 0x000fe4000fffe0ff */
[----:B------:R-:W-:Y:S05]  /*76c0*/  @!P0 BRA `(.L_x_116) ;  /* 0x0000000000408947 */ /* 0x000fea0003800000 */
[----:B------:R-:W2:Y:S01]  /*76d0*/  LDCU.64 UR8, c[0x4][0x78] ;  /* 0x01000f00ff0877ac */ /* 0x000ea20008000a00 */
[----:B------:R-:W-:Y:S01]  /*76e0*/  MOV R3, 0x0 ;  /* 0x0000000000037802 */ /* 0x000fe20000000f00 */
[----:B------:R-:W-:Y:S02]  /*76f0*/  HFMA2 R12, -RZ, RZ, 0, 5.9604644775390625e-08 ;  /* 0x00000001ff0c7431 */ /* 0x000fe400000001ff */
[----:B------:R-:W-:Y:S02]  /*7700*/  IMAD.MOV.U32 R8, RZ, RZ, 0x192 ;  /* 0x00000192ff087424 */ /* 0x000fe400078e00ff */
[----:B------:R-:W-:Y:S01]  /*7710*/  IMAD.MOV.U32 R13, RZ, RZ, RZ ;  /* 0x000000ffff0d7224 */ /* 0x000fe200078e00ff */
[----:B------:R-:W3:Y:S01]  /*7720*/  LDCU.64 UR6, c[0x4][0x80] ;  /* 0x01001000ff0677ac */ /* 0x000ee20008000a00 */
[----:B------:R-:W4:Y:S01]  /*7730*/  LDC.64 R2, c[0x4][R3] ;  /* 0x0100000003027b82 */ /* 0x000f220000000a00 */
[----:B------:R-:W5:Y:S01]  /*7740*/  LDCU.64 UR4, c[0x4][0x18] ;  /* 0x01000300ff0477ac */ /* 0x000f620008000a00 */
[----:B--2---:R-:W-:Y:S01]  /*7750*/  MOV R5, UR9 ;  /* 0x0000000900057c02 */ /* 0x004fe20008000f00 */
[----:B------:R-:W-:Y:S01]  /*7760*/  IMAD.U32 R4, RZ, RZ, UR8 ;  /* 0x00000008ff047e24 */ /* 0x000fe2000f8e00ff */
[----:B---3--:R-:W-:Y:S01]  /*7770*/  MOV R7, UR7 ;  /* 0x0000000700077c02 */ /* 0x008fe20008000f00 */
[----:B------:R-:W-:Y:S01]  /*7780*/  IMAD.U32 R6, RZ, RZ, UR6 ;  /* 0x00000006ff067e24 */ /* 0x000fe2000f8e00ff */
[----:B-----5:R-:W-:Y:S01]  /*7790*/  MOV R11, UR5 ;  /* 0x00000005000b7c02 */ /* 0x020fe20008000f00 */
[----:B------:R-:W-:Y:S02]  /*77a0*/  IMAD.U32 R10, RZ, RZ, UR4 ;  /* 0x00000004ff0a7e24 */ /* 0x000fe4000f8e00ff */
[----:B------:R-:W-:Y:S07]  /*77b0*/  LEPC R20, `(.L_x_116) ;  /* 0x000000001014794e */ /* 0x000fee0000000000 */
[----:B-1--4-:R-:W-:Y:S05]  /*77c0*/  CALL.ABS.NOINC R2 ;  /* 0x0000000002007343 */ /* 0x012fea0003c00000 */
.L_x_116:
[----:B------:R-:W-:Y:S05]  /*77d0*/  BSYNC.RECONVERGENT B6 ;  /* 0x0000000000067941 */ /* 0x000fea0003800200 */
.L_x_115:
[----:B------:R-:W-:Y:S01]  /*77e0*/  F2FP.F16.E4M3.UNPACK_B R4, R149 ;  /* 0x00000095ff04723e */ /* 0x000fe200020006ff */
[----:B------:R-:W-:Y:S05]  /*77f0*/  WARPSYNC.ALL ;  /* 0x0000000000007948 */ /* 0x000fea0003800000 */
[----:B------:R-:W-:Y:S01]  /*7800*/  R2UR UR4, R80 ;  /* 0x00000000500472ca */ /* 0x000fe200000e0000 */
[--C-:B------:R-:W-:Y:S01]  /*7810*/  HADD2.F32 R88, -RZ, R4.reuse.H0_H0 ;  /* 0x20000004ff587230 */ /* 0x100fe20000004100 */
[-C--:B------:R-:W-:Y:S01]  /*7820*/  F2FP.F16.E4M3.UNPACK_B R0, R148.reuse ;  /* 0x00000094ff00723e */ /* 0x080fe200020006ff */
[----:B------:R-:W-:Y:S01]  /*7830*/  HADD2.F32 R83, -RZ, R4.H1_H1 ;  /* 0x30000004ff537230 */ /* 0x000fe20000004100 */
[----:B------:R-:W-:Y:S01]  /*7840*/  F2FP.F16.E4M3.UNPACK_B R4, R151 ;  /* 0x00000097ff04723e */ /* 0x000fe200020006ff */
[----:B------:R-:W-:Y:S01]  /*7850*/  BSSY.RECONVERGENT B0, `(.L_x_117) ;  /* 0x0000116000007945 */ /* 0x000fe20003800200 */
[----:B------:R-:W-:Y:S01]  /*7860*/  F2FP.F16.E4M3.UNPACK_B R3, R148.H1 ;  /* 0x00000094ff03723e */ /* 0x000fe200030006ff */
[--C-:B------:R-:W-:Y:S01]  /*7870*/  HADD2.F32 R2, -RZ, R0.reuse.H0_H0 ;  /* 0x20000000ff027230 */ /* 0x100fe20000004100 */
[----:B-1----:R-:W-:Y:S01]  /*7880*/  F2FP.F16.E4M3.UNPACK_B R135, R162 ;  /* 0x000000a2ff87723e */ /* 0x002fe200020006ff */
[----:B------:R-:W-:Y:S01]  /*7890*/  HADD2.F32 R82, -RZ, R0.H1_H1 ;  /* 0x30000000ff527230 */ /* 0x000fe20000004100 */
[----:B------:R-:W-:Y:S01]  /*78a0*/  F2FP.F16.E4M3.UNPACK_B R0, R149.H1 ;  /* 0x00000095ff00723e */ /* 0x000fe200030006ff */
[--C-:B------:R-:W-:Y:S01]  /*78b0*/  HADD2.F32 R84, -RZ, R3.reuse.H0_H0 ;  /* 0x20000003ff547230 */ /* 0x100fe20000004100 */
[----:B------:R-:W-:Y:S01]  /*78c0*/  F2FP.F16.E4M3.UNPACK_B R125, R159.H1 ;  /* 0x0000009fff7d723e */ /* 0x000fe200030006ff */
[----:B------:R-:W-:Y:S01]  /*78d0*/  HADD2.F32 R86, -RZ, R3.H1_H1 ;  /* 0x30000003ff567230 */ /* 0x000fe20000004100 */
[-C--:B------:R-:W-:Y:S01]  /*78e0*/  F2FP.F16.E4M3.UNPACK_B R3, R150.reuse ;  /* 0x00000096ff03723e */ /* 0x080fe200020006ff */
[--C-:B------:R-:W-:Y:S01]  /*78f0*/  HADD2.F32 R90, -RZ, R0.reuse.H0_H0 ;  /* 0x20000000ff5a7230 */ /* 0x100fe20000004100 */
[----:B------:R-:W-:Y:S01]  /*7900*/  ISETP.NE.AND P0, PT, R189, RZ, PT ;  /* 0x000000ffbd00720c */ /* 0x000fe20003f05270 */
[----:B------:R-:W-:Y:S01]  /*7910*/  HADD2.F32 R85, -RZ, R0.H1_H1 ;  /* 0x30000000ff557230 */ /* 0x000fe20000004100 */
[----:B------:R-:W-:Y:S01]  /*7920*/  F2FP.F16.E4M3.UNPACK_B R0, R150.H1 ;  /* 0x00000096ff00723e */ /* 0x000fe200030006ff */
[--C-:B------:R-:W-:Y:S01]  /*7930*/  HADD2.F32 R92, -RZ, R3.reuse.H0_H0 ;  /* 0x20000003ff5c7230 */ /* 0x100fe20000004100 */
[----:B------:R-:W-:Y:S01]  /*7940*/  ISETP.NE.AND P6, PT, R198, RZ, PT ;  /* 0x000000ffc600720c */ /* 0x000fe20003fc5270 */
[----:B------:R-:W-:Y:S01]  /*7950*/  HADD2.F32 R87, -RZ, R3.H1_H1 ;  /* 0x30000003ff577230 */ /* 0x000fe20000004100 */
[----:B------:R-:W-:Y:S01]  /*7960*/  F2FP.F16.E4M3.UNPACK_B R3, R151.H1 ;  /* 0x00000097ff03723e */ /* 0x000fe200030006ff */
[--C-:B------:R-:W-:Y:S02]  /*7970*/  HADD2.F32 R94, -RZ, R0.reuse.H0_H0 ;  /* 0x20000000ff5e7230 */ /* 0x100fe40000004100 */
[----:B------:R-:W-:Y:S01]  /*7980*/  HADD2.F32 R89, -RZ, R0.H1_H1 ;  /* 0x30000000ff597230 */ /* 0x000fe20000004100 */
[-C--:B------:R-:W-:Y:S01]  /*7990*/  F2FP.F16.E4M3.UNPACK_B R0, R152.reuse ;  /* 0x00000098ff00723e */ /* 0x080fe200020006ff */
[--C-:B------:R-:W-:Y:S02]  /*79a0*/  HADD2.F32 R96, -RZ, R4.reuse.H0_H0 ;  /* 0x20000004ff607230 */ /* 0x100fe40000004100 */
[----:B------:R-:W-:Y:S01]  /*79b0*/  HADD2.F32 R91, -RZ, R4.H1_H1 ;  /* 0x30000004ff5b7230 */ /* 0x000fe20000004100 */
[-C--:B------:R-:W-:Y:S01]  /*79c0*/  F2FP.F16.E4M3.UNPACK_B R4, R153.reuse ;  /* 0x00000099ff04723e */ /* 0x080fe200020006ff */
[--C-:B------:R-:W-:Y:S02]  /*79d0*/  HADD2.F32 R100, -RZ, R0.reuse.H0_H0 ;  /* 0x20000000ff647230 */ /* 0x100fe40000004100 */
[----:B------:R-:W-:Y:S01]  /*79e0*/  HADD2.F32 R95, -RZ, R0.H1_H1 ;  /* 0x30000000ff5f7230 */ /* 0x000fe20000004100 */
[----:B------:R-:W-:Y:S01]  /*79f0*/  F2FP.F16.E4M3.UNPACK_B R0, R153.H1 ;  /* 0x00000099ff00723e */ /* 0x000fe200030006ff */
[--C-:B------:R-:W-:Y:S02]  /*7a00*/  HADD2.F32 R98, -RZ, R3.reuse.H0_H0 ;  /* 0x20000003ff627230 */ /* 0x100fe40000004100 */
[----:B------:R-:W-:Y:S01]  /*7a10*/  HADD2.F32 R93, -RZ, R3.H1_H1 ;  /* 0x30000003ff5d7230 */ /* 0x000fe20000004100 */
[----:B------:R-:W-:Y:S01]  /*7a20*/  F2FP.F16.E4M3.UNPACK_B R3, R152.H1 ;  /* 0x00000098ff03723e */ /* 0x000fe200030006ff */
[--C-:B------:R-:W-:Y:S02]  /*7a30*/  HADD2.F32 R106, -RZ, R0.reuse.H0_H0 ;  /* 0x20000000ff6a7230 */ /* 0x100fe40000004100 */
[----:B------:R-:W-:Y:S01]  /*7a40*/  HADD2.F32 R101, -RZ, R0.H1_H1 ;  /* 0x30000000ff657230 */ /* 0x000fe20000004100 */
[-C--:B------:R-:W-:Y:S01]  /*7a50*/  F2FP.F16.E4M3.UNPACK_B R0, R154.reuse.H1 ;  /* 0x0000009aff00723e */ /* 0x080fe200030006ff */
[--C-:B------:R-:W-:Y:S02]  /*7a60*/  HADD2.F32 R104, -RZ, R4.reuse.H0_H0 ;  /* 0x20000004ff687230 */ /* 0x100fe40000004100 */
[----:B------:R-:W-:Y:S01]  /*7a70*/  HADD2.F32 R99, -RZ, R4.H1_H1 ;  /* 0x30000004ff637230 */ /* 0x000fe20000004100 */
[----:B------:R-:W-:Y:S01]  /*7a80*/  F2FP.F16.E4M3.UNPACK_B R4, R155 ;  /* 0x0000009bff04723e */ /* 0x000fe200020006ff */
[--C-:B------:R-:W-:Y:S02]  /*7a90*/  HADD2.F32 R102, -RZ, R3.reuse.H0_H0 ;  /* 0x20000003ff667230 */ /* 0x100fe40000004100 */
[----:B------:R-:W-:Y:S01]  /*7aa0*/  HADD2.F32 R97, -RZ, R3.H1_H1 ;  /* 0x30000003ff617230 */ /* 0x000fe20000004100 */
[----:B------:R-:W-:Y:S01]  /*7ab0*/  F2FP.F16.E4M3.UNPACK_B R3, R154 ;  /* 0x0000009aff03723e */ /* 0x000fe200020006ff */
[--C-:B------:R-:W-:Y:S02]  /*7ac0*/  HADD2.F32 R110, -RZ, R0.reuse.H0_H0 ;  /* 0x20000000ff6e7230 */ /* 0x100fe40000004100 */
[----:B------:R-:W-:Y:S01]  /*7ad0*/  HADD2.F32 R105, -RZ, R0.H1_H1 ;  /* 0x30000000ff697230 */ /* 0x000fe20000004100 */
[-C--:B------:R-:W-:Y:S01]  /*7ae0*/  F2FP.F16.E4M3.UNPACK_B R0, R156.reuse ;  /* 0x0000009cff00723e */ /* 0x080fe200020006ff */
[--C-:B------:R-:W-:Y:S02]  /*7af0*/  HADD2.F32 R112, -RZ, R4.reuse.H0_H0 ;  /* 0x20000004ff707230 */ /* 0x100fe40000004100 */
[----:B------:R-:W-:Y:S01]  /*7b00*/  HADD2.F32 R107, -RZ, R4.H1_H1 ;  /* 0x30000004ff6b7230 */ /* 0x000fe20000004100 */
[----:B------:R-:W-:Y:S01]  /*7b10*/  F2FP.F16.E4M3.UNPACK_B R4, R157 ;  /* 0x0000009dff04723e */ /* 0x000fe200020006ff */
[--C-:B------:R-:W-:Y:S02]  /*7b20*/  HADD2.F32 R108, -RZ, R3.reuse.H0_H0 ;  /* 0x20000003ff6c7230 */ /* 0x100fe40000004100 */
[----:B------:R-:W-:Y:S01]  /*7b30*/  HADD2.F32 R103, -RZ, R3.H1_H1 ;  /* 0x30000003ff677230 */ /* 0x000fe20000004100 */
[----:B------:R-:W-:Y:S01]  /*7b40*/  F2FP.F16.E4M3.UNPACK_B R3, R155.H1 ;  /* 0x0000009bff03723e */ /* 0x000fe200030006ff */
[--C-:B------:R-:W-:Y:S02]  /*7b50*/  HADD2.F32 R116, -RZ, R0.reuse.H0_H0 ;  /* 0x20000000ff747230 */ /* 0x100fe40000004100 */
[----:B------:R-:W-:Y:S01]  /*7b60*/  HADD2.F32 R111, -RZ, R0.H1_H1 ;  /* 0x30000000ff6f7230 */ /* 0x000fe20000004100 */
[----:B------:R-:W-:Y:S01]  /*7b70*/  F2FP.F16.E4M3.UNPACK_B R0, R156.H1 ;  /* 0x0000009cff00723e */ /* 0x000fe200030006ff */
[--C-:B------:R-:W-:Y:S02]  /*7b80*/  HADD2.F32 R120, -RZ, R4.reuse.H0_H0 ;  /* 0x20000004ff787230 */ /* 0x100fe40000004100 */
[----:B------:R-:W-:Y:S02]  /*7b90*/  HADD2.F32 R115, -RZ, R4.H1_H1 ;  /* 0x30000004ff737230 */ /* 0x000fe40000004100 */
[--C-:B------:R-:W-:Y:S01]  /*7ba0*/  HADD2.F32 R114, -RZ, R3.reuse.H0_H0 ;  /* 0x20000003ff727230 */ /* 0x100fe20000004100 */
[----:B------:R-:W1:Y:S01]  /*7bb0*/  LDTM.x64 R4, tmem[UR4+0x40] ;  /* 0x00004004000479ee */ /* 0x000e620008340000 */
[----:B------:R-:W-:Y:S01]  /*7bc0*/  HADD2.F32 R109, -RZ, R3.H1_H1 ;  /* 0x30000003ff6d7230 */ /* 0x000fe20000004100 */
[----:B------:R-:W-:Y:S01]  /*7bd0*/  F2FP.F16.E4M3.UNPACK_B R3, R157.H1 ;  /* 0x0000009dff03723e */ /* 0x000fe200030006ff */
        /* <DEDUP_REMOVED lines=14> */
[----:B------:R-:W-:Y:S01]  /*7cc0*/  F2FP.F16.E4M3.UNPACK_B R0, R160.H1 ;  /* 0x000000a0ff00723e */ /* 0x000fe200030006ff */
[--C-:B------:R-:W-:Y:S02]  /*7cd0*/  HADD2.F32 R132, -RZ, R3.reuse.H0_H0 ;  /* 0x20000003ff847230 */ /* 0x100fe40000004100 */
[C---:B-1----:R-:W-:Y:S01]  /*7ce0*/  FMUL R7, R78.reuse, R7 ;  /* 0x000000074e077220 */ /* 0x042fe20000400000 */
        /* <DEDUP_REMOVED lines=10> */
[C---:B------:R-:W-:Y:S01]  /*7d90*/  FMUL R0, R78.reuse, R4 ;  /* 0x000000044e007220 */ /* 0x040fe20000400000 */
[--C-:B------:R-:W-:Y:S01]  /*7da0*/  HADD2.F32 R140, -RZ, R135.reuse.H0_H0 ;  /* 0x20000087ff8c7230 */ /* 0x100fe20000004100 */
[----:B------:R-:W-:Y:S01]  /*7db0*/  F2FP.F16.E4M3.UNPACK_B R4, R163 ;  /* 0x000000a3ff04723e */ /* 0x000fe200020006ff */
[----:B------:R-:W-:Y:S02]  /*7dc0*/  HADD2.F32 R135, -RZ, R135.H1_H1 ;  /* 0x30000087ff877230 */ /* 0x000fe40000004100 */
[C---:B------:R-:W-:Y:S01]  /*7dd0*/  FFMA R0, R81.reuse, R2, R0 ;  /* 0x0000000251007223 */ /* 0x040fe20000000000 */
[C---:B------:R-:W-:Y:S01]  /*7de0*/  FMUL R2, R78.reuse, R5 ;  /* 0x000000054e027220 */ /* 0x040fe20000400000 */
[--C-:B------:R-:W-:Y:S01]  /*7df0*/  HADD2.F32 R142, -RZ, R3.reuse.H0_H0 ;  /* 0x20000003ff8e7230 */ /* 0x100fe20000004100 */
[----:B------:R-:W-:Y:S01]  /*7e00*/  F2FP.F16.E4M3.UNPACK_B R5, R163.H1 ;  /* 0x000000a3ff05723e */ /* 0x000fe200030006ff */
[----:B------:R-:W-:Y:S02]  /*7e10*/  HADD2.F32 R137, -RZ, R3.H1_H1 ;  /* 0x30000003ff897230 */ /* 0x000fe40000004100 */
[C---:B------:R-:W-:Y:S01]  /*7e20*/  FFMA R2, R81.reuse, R82, R2 ;  /* 0x0000005251027223 */ /* 0x040fe20000000002 */
[--C-:B------:R-:W-:Y:S02]  /*7e30*/  HADD2.F32 R82, -RZ, R4.reuse.H0_H0 ;  /* 0x20000004ff527230 */ /* 0x100fe40000004100 */
[C---:B------:R-:W-:Y:S01]  /*7e40*/  FMUL R3, R78.reuse, R6 ;  /* 0x000000064e037220 */ /* 0x040fe20000400000 */
[----:B------:R-:W-:Y:S02]  /*7e50*/  HADD2.F32 R139, -RZ, R4.H1_H1 ;  /* 0x30000004ff8b7230 */ /* 0x000fe40000004100 */
[C---:B------:R-:W-:Y:S01]  /*7e60*/  FMUL R4, R78.reuse, R9 ;  /* 0x000000094e047220 */ /* 0x040fe20000400000 */
[--C-:B------:R-:W-:Y:S02]  /*7e70*/  HADD2.F32 R141, -RZ, R5.reuse.H1_H1 ;  /* 0x30000005ff8d7230 */ /* 0x100fe40000004100 */
[C---:B------:R-:W-:Y:S01]  /*7e80*/  FFMA R3, R81.reuse, R84, R3 ;  /* 0x0000005451037223 */ /* 0x040fe20000000003 */
[----:B------:R-:W-:Y:S01]  /*7e90*/  FFMA R7, R81, R86, R7 ;  /* 0x0000005651077223 */ /* 0x000fe20000000007 */
[----:B------:R-:W-:Y:S02]  /*7ea0*/  HADD2.F32 R84, -RZ, R5.H0_H0 ;  /* 0x20000005ff547230 */ /* 0x000fe40000004100 */
[C---:B------:R-:W-:Y:S01]  /*7eb0*/  FMUL R5, R78.reuse, R10 ;  /* 0x0000000a4e057220 */ /* 0x040fe20000400000 */
[C---:B------:R-:W-:Y:S01]  /*7ec0*/  FMUL R6, R78.reuse, R11 ;  /* 0x0000000b4e067220 */ /* 0x040fe20000400000 */
[C---:B------:R-:W-:Y:S01]  /*7ed0*/  FMUL R11, R78.reuse, R16 ;  /* 0x000000104e0b7220 */ /* 0x040fe20000400000 */
[----:B------:R-:W-:Y:S01]  /*7ee0*/  F2FP.SATFINITE.E4M3.F32.PACK_AB_MERGE_C R143, R7, R3, RZ ;  /* 0x00000003078f723e */ /* 0x000fe200048070ff */
[C---:B------:R-:W-:Y:S01]  /*7ef0*/  FMUL R3, R78.reuse, R8 ;  /* 0x000000084e037220 */ /* 0x040fe20000400000 */
[C---:B------:R-:W-:Y:S01]  /*7f00*/  FMUL R7, R78.reuse, R12 ;  /* 0x0000000c4e077220 */ /* 0x040fe20000400000 */
[C---:B------:R-:W-:Y:S01]  /*7f10*/  FMUL R8, R78.reuse, R13 ;  /* 0x0000000d4e087220 */ /* 0x040fe20000400000 */
[C---:B------:R-:W-:Y:S01]  /*7f20*/  FMUL R12, R78.reuse, R17 ;  /* 0x000000114e0c7220 */ /* 0x040fe20000400000 */
[C---:B------:R-:W-:Y:S01]  /*7f30*/  FFMA R3, R81.reuse, R88, R3 ;  /* 0x0000005851037223 */ /* 0x040fe20000000003 */
[C---:B------:R-:W-:Y:S01]  /*7f40*/  FFMA R4, R81.reuse, R83, R4 ;  /* 0x0000005351047223 */ /* 0x040fe20000000004 */
[C---:B------:R-:W-:Y:S01]  /*7f50*/  FFMA R5, R81.reuse, R90, R5 ;  /* 0x0000005a51057223 */ /* 0x040fe20000000005 */
[C---:B------:R-:W-:Y:S01]  /*7f60*/  FFMA R6, R81.reuse, R85, R6 ;  /* 0x0000005551067223 */ /* 0x040fe20000000006 */
[C---:B------:R-:W-:Y:S01]  /*7f70*/  FFMA R7, R81.reuse, R92, R7 ;  /* 0x0000005c51077223 */ /* 0x040fe20000000007 */
[C---:B------:R-:W-:Y:S01]  /*7f80*/  FFMA R8, R81.reuse, R87, R8 ;  /* 0x0000005751087223 */ /* 0x040fe20000000008 */
[C---:B------:R-:W-:Y:S01]  /*7f90*/  FMUL R16, R78.reuse, R21 ;  /* 0x000000154e107220 */ /* 0x040fe20000400000 */
[----:B------:R-:W-:Y:S01]  /*7fa0*/  FMUL R9, R78, R14 ;  /* 0x0000000e4e097220 */ /* 0x000fe20000400000 */
[----:B------:R-:W-:Y:S01]  /*7fb0*/  F2FP.SATFINITE.E4M3.F32.PACK_AB_MERGE_C R5, R6, R5, RZ ;  /* 0x000000050605723e */ /* 0x000fe200048070ff */
[C---:B------:R-:W-:Y:S01]  /*7fc0*/  FMUL R10, R78.reuse, R15 ;  /* 0x0000000f4e0a7220 */ /* 0x040fe20000400000 */
[C---:B------:R-:W-:Y:S01]  /*7fd0*/  FMUL R15, R78.reuse, R20 ;  /* 0x000000144e0f7220 */ /* 0x040fe20000400000 */
[C---:B------:R-:W-:Y:S01]  /*7fe0*/  FFMA R9, R81.reuse, R94, R9 ;  /* 0x0000005e51097223 */ /* 0x040fe20000000009 */
[C---:B------:R-:W-:Y:S01]  /*7ff0*/  FMUL R20, R78.reuse, R25 ;  /* 0x000000194e147220 */ /* 0x040fe20000400000 */
[C---:B------:R-:W-:Y:S01]  /*8000*/  FFMA R10, R81.reuse, R89, R10 ;  /* 0x00000059510a7223 */ /* 0x040fe2000000000a */
[C---:B------:R-:W-:Y:S01]  /*8010*/  FFMA R11, R81.reuse, R96, R11 ;  /* 0x00000060510b7223 */ /* 0x040fe2000000000b */
[C---:B------:R-:W-:Y:S01]  /*8020*/  FFMA R12, R81.reuse, R91, R12 ;  /* 0x0000005b510c7223 */ /* 0x040fe2000000000c */
[C---:B------:R-:W-:Y:S01]  /*8030*/  FMUL R13, R78.reuse, R18 ;  /* 0x000000124e0d7220 */ /* 0x040fe20000400000 */
[----:B------:R-:W-:Y:S01]  /*8040*/  FMUL R14, R78, R19 ;  /* 0x000000134e0e7220 */ /* 0x000fe20000400000 */
[----:B------:R-:W-:Y:S01]  /*8050*/  F2FP.SATFINITE.E4M3.F32.PACK_AB_MERGE_C R9, R10, R9, RZ ;  /* 0x000000090a09723e */ /* 0x000fe200048070ff */
[C---:B------:R-:W-:Y:S01]  /*8060*/  FMUL R19, R78.reuse, R24 ;  /* 0x000000184e137220 */ /* 0x040fe20000400000 */
        /* <DEDUP_REMOVED lines=17> */
[----:B------:R-:W-:Y:S01]  /*8180*/  FMUL R27, R78, R32 ;  /* 0x000000204e1b7220 */ /* 0x000fe20000400000 */
[C---:B------:R-:W-:Y:S01]  /*8190*/  FFMA R21, R81.reuse, R106, R21 ;  /* 0x0000006a51157223 */ /* 0x040fe20000000015 */
[C---:B------:R-:W-:Y:S01]  /*81a0*/  FFMA R22, R81.reuse, R101, R22 ;  /* 0x0000006551167223 */ /* 0x040fe20000000016 */
[----:B------:R-:W-:Y:S01]  /*81b0*/  F2FP.SATFINITE.E4M3.F32.PACK_AB_MERGE_C R16, R16, R15, R17 ;  /* 0x0000000f1010723e */ /* 0x000fe20004807011 */
[C---:B------:R-:W-:Y:S01]  /*81c0*/  FFMA R23, R81.reuse, R108, R23 ;  /* 0x0000006c51177223 */ /* 0x040fe20000000017 */
[C---:B------:R-:W-:Y:S01]  /*81d0*/  FFMA R24, R81.reuse, R103, R24 ;  /* 0x0000006751187223 */ /* 0x040fe20000000018 */
[----:B------:R-:W-:Y:S01]  /*81e0*/  FMUL R32, R78, R37 ;  /* 0x000000254e207220 */ /* 0x000fe20000400000 */
[----:B------:R-:W-:Y:S01]  /*81f0*/  F2FP.SATFINITE.E4M3.F32.PACK_AB_MERGE_C R21, R22, R21, RZ ;  /* 0x000000151615723e */ /* 0x000fe200048070ff */
[C---:B------:R-:W-:Y:S01]  /*8200*/  FMUL R25, R78.reuse, R30 ;  /* 0x0000001e4e197220 */ /* 0x040fe20000400000 */
[C---:B------:R-:W-:Y:S01]  /*8210*/  FMUL R26, R78.reuse, R31 ;  /* 0x0000001f4e1a7220 */ /* 0x040fe20000400000 */
[----:B------:R-:W-:Y:S01]  /*8220*/  FMUL R31, R78, R36 ;  /* 0x000000244e1f7220 */ /* 0x000fe20000400000 */
[----:B------:R-:W-:Y:S01]  /*8230*/  F2FP.SATFINITE.E4M3.F32.PACK_AB_MERGE_C R17, R20, R19, R21 ;  /* 0x000000131411723e */ /* 0x000fe20004807015 */
        /* <DEDUP_REMOVED lines=8> */
[----:B------:R-:W-:Y:S01]  /*82c0*/  FMUL R35, R78, R40 ;  /* 0x000000284e237220 */ /* 0x000fe20000400000 */
[C---:B------:R-:W-:Y:S01]  /*82d0*/  FFMA R29, R81.reuse, R114, R29 ;  /* 0x00000072511d7223 */ /* 0x040fe2000000001d */
[----:B------:R-:W-:Y:S01]  /*82e0*/  F2FP.SATFINITE.E4M3.F32.PACK_AB_MERGE_C R18, R24, R23, R18 ;  /* 0x000000171812723e */ /* 0x000fe20004807012 */
        /* <DEDUP_REMOVED lines=22> */
[C---:B------:R-:W-:Y:S01]  /*8450*/  FMUL R41, R78.reuse, R46 ;  /* 0x0000002e4e297220 */ /* 0x040fe20000400000 */
[C---:B------:R-:W-:Y:S01]  /*8460*/  FMUL R42, R78.reuse, R47 ;  /* 0x0000002f4e2a7220 */ /* 0x040fe20000400000 */
[C---:B------:R-:W-:Y:S01]  /*8470*/  FFMA R40, R81.reuse, R119, R40 ;  /* 0x0000007751287223 */ /* 0x040fe20000000028 */
[--C-:B------:R-:W-:Y:S02]  /*8480*/  HADD2.F32 R130, -RZ, R125.reuse.H0_H0 ;  /* 0x2000007dff827230 */ /* 0x100fe40000004100 */
[C---:B------:R-:W-:Y:S01]  /*8490*/  FFMA R41, R81.reuse, R126, R41 ;  /* 0x0000007e51297223 */ /* 0x040fe20000000029 */
[----:B------:R-:W-:Y:S02]  /*84a0*/  HADD2.F32 R125, -RZ, R125.H1_H1 ;  /* 0x3000007dff7d7230 */ /* 0x000fe40000004100 */
[C---:B------:R-:W-:Y:S01]  /*84b0*/  FMUL R45, R78.reuse, R50 ;  /* 0x000000324e2d7220 */ /* 0x040fe20000400000 */
[C---:B------:R-:W-:Y:S01]  /*84c0*/  FFMA R42, R81.reuse, R121, R42 ;  /* 0x00000079512a7223 */ /* 0x040fe2000000002a */
[C---:B------:R-:W-:Y:S01]  /*84d0*/  FMUL R46, R78.reuse, R51 ;  /* 0x000000334e2e7220 */ /* 0x040fe20000400000 */
[C---:B------:R-:W-:Y:S01]  /*84e0*/  FFMA R43, R81.reuse, R128, R43 ;  /* 0x00000080512b7223 */ /* 0x040fe2000000002b */
[C---:B------:R-:W-:Y:S01]  /*84f0*/  FMUL R47, R78.reuse, R52 ;  /* 0x000000344e2f7220 */ /* 0x040fe20000400000 */
        /* <DEDUP_REMOVED lines=10> */
[C---:B------:R-:W-:Y:S01]  /*85a0*/  FFMA R45, R81.reuse, R130, R45 ;  /* 0x00000082512d7223 */ /* 0x040fe2000000002d */
[C---:B------:R-:W-:Y:S01]  /*85b0*/  FMUL R59, R78.reuse, R64 ;  /* 0x000000404e3b7220 */ /* 0x040fe20000400000 */
[C---:B------:R-:W-:Y:S01]  /*85c0*/  FMUL R60, R78.reuse, R65 ;  /* 0x000000414e3c7220 */ /* 0x040fe20000400000 */
[C---:B------:R-:W-:Y:S01]  /*85d0*/  FMUL R61, R78.reuse, R66 ;  /* 0x000000424e3d7220 */ /* 0x040fe20000400000 */
[----:B------:R-:W-:Y:S01]  /*85e0*/  FMUL R62, R78, R67 ;  /* 0x000000434e3e7220 */ /* 0x000fe20000400000 */
[C---:B------:R-:W-:Y:S01]  /*85f0*/  FFMA R46, R81.reuse, R125, R46 ;  /* 0x0000007d512e7223 */ /* 0x040fe2000000002e */
[----:B------:R-:W-:Y:S01]  /*8600*/  F2FP.SATFINITE.E4M3.F32.PACK_AB_MERGE_C R64, R2, R0, R143 ;  /* 0x000000000240723e */ /* 0x000fe2000480708f */
[C---:B------:R-:W-:Y:S01]  /*8610*/  FFMA R47, R81.reuse, R132, R47 ;  /* 0x00000084512f7223 */ /* 0x040fe2000000002f */
[----:B------:R-:W-:Y:S01]  /*8620*/  F2FP.SATFINITE.E4M3.F32.PACK_AB_MERGE_C R65, R4, R3, R5 ;  /* 0x000000030441723e */ /* 0x000fe20004807005 */
[C---:B------:R-:W-:Y:S01]  /*8630*/  FFMA R48, R81.reuse, R127, R48 ;  /* 0x0000007f51307223 */ /* 0x040fe20000000030 */
[----:B------:R-:W-:Y:S01]  /*8640*/  F2FP.SATFINITE.E4M3.F32.PACK_AB_MERGE_C R66, R8, R7, R9 ;  /* 0x000000070842723e */ /* 0x000fe20004807009 */
[C---:B------:R-:W-:Y:S01]  /*8650*/  FFMA R49, R81.reuse, R134, R49 ;  /* 0x0000008651317223 */ /* 0x040fe20000000031 */
[----:B------:R-:W-:Y:S01]  /*8660*/  F2FP.SATFINITE.E4M3.F32.PACK_AB_MERGE_C R67, R12, R11, R13 ;  /* 0x0000000b0c43723e */ /* 0x000fe2000480700d */
[----:B------:R-:W-:Y:S01]  /*8670*/  FMUL R53, R78, R58 ;  /* 0x0000003a4e357220 */ /* 0x000fe20000400000 */
[C---:B------:R-:W-:Y:S01]  /*8680*/  FFMA R50, R81.reuse, R129, R50 ;  /* 0x0000008151327223 */ /* 0x040fe20000000032 */
[C---:B------:R-:W-:Y:S01]  /*8690*/  FFMA R51, R81.reuse, R136, R51 ;  /* 0x0000008851337223 */ /* 0x040fe20000000033 */
[C---:B------:R-:W-:Y:S01]  /*86a0*/  FFMA R52, R81.reuse, R131, R52 ;  /* 0x0000008351347223 */ /* 0x040fe20000000034 */
[----:B------:R1:W-:Y:S01]  /*86b0*/  STS.128 [R172+UR49+0xa200], R64 ;  /* 0x00a20040ac007988 */ /* 0x0003e20008000c31 */
[C---:B------:R-:W-:Y:S01]  /*86c0*/  FFMA R53, R81.reuse, R138, R53 ;  /* 0x0000008a51357223 */ /* 0x040fe20000000035 */
[----:B------:R-:W-:Y:S01]  /*86d0*/  F2FP.SATFINITE.E4M3.F32.PACK_AB_MERGE_C R37, R38, R37, RZ ;  /* 0x000000252625723e */ /* 0x000fe200048070ff */
[C---:B------:R-:W-:Y:S01]  /*86e0*/  FFMA R54, R81.reuse, R133, R54 ;  /* 0x0000008551367223 */ /* 0x040fe20000000036 */
[----:B------:R-:W-:Y:S01]  /*86f0*/  FMUL R58, R78, R63 ;  /* 0x0000003f4e3a7220 */ /* 0x000fe20000400000 */
[C---:B------:R-:W-:Y:S01]  /*8700*/  FFMA R55, R81.reuse, R140, R55 ;  /* 0x0000008c51377223 */ /* 0x040fe20000000037 */
[C---:B------:R-:W-:Y:S01]  /*8710*/  FFMA R56, R81.reuse, R135, R56 ;  /* 0x0000008751387223 */ /* 0x040fe20000000038 */
[C---:B------:R-:W-:Y:S01]  /*8720*/  FFMA R57, R81.reuse, R142, R57 ;  /* 0x0000008e51397223 */ /* 0x040fe20000000039 */
[----:B------:R1:W-:Y:S01]  /*8730*/  STS.128 [R192+0xa010], R16 ;  /* 0x00a01010c0007388 */ /* 0x0003e20000000c00 */
[----:B------:R-:W-:Y:S01]  /*8740*/  F2FP.SATFINITE.E4M3.F32.PACK_AB_MERGE_C R33, R36, R35, R37 ;  /* 0x000000232421723e */ /* 0x000fe20004807025 */
[C---:B------:R-:W-:Y:S01]  /*8750*/  FFMA R58, R81.reuse, R137, R58 ;  /* 0x00000089513a7223 */ /* 0x040fe2000000003a */
[----:B------:R-:W-:Y:S01]  /*8760*/  F2FP.SATFINITE.E4M3.F32.PACK_AB_MERGE_C R34, R42, R41, RZ ;  /* 0x000000292a22723e */ /* 0x000fe200048070ff */
[C---:B------:R-:W-:Y:S01]  /*8770*/  FFMA R59, R81.reuse, R82, R59 ;  /* 0x00000052513b7223 */ /* 0x040fe2000000003b */
[----:B------:R-:W-:Y:S01]  /*8780*/  F2FP.SATFINITE.E4M3.F32.PACK_AB_MERGE_C R35, R46, R45, RZ ;  /* 0x0000002d2e23723e */ /* 0x000fe200048070ff */
        /* <DEDUP_REMOVED lines=25> */
[----:B------:R-:W-:Y:S02]  /*8920*/  UIADD3 UR8, UP0, UPT, UR52, 0x680, URZ ;  /* 0x0000068034087890 */ /* 0x000fe4000ff1e0ff */
[----:B------:R-:W-:Y:S02]  /*8930*/  UIADD3 UR5, UPT, UPT, UR41, 0x40, URZ ;  /* 0x0000004029057890 */ /* 0x000fe4000fffe0ff */
[----:B------:R-:W-:Y:S02]  /*8940*/  UIADD3 UR4, UPT, UPT, UR49, 0xa200, URZ ;  /* 0x0000a20031047890 */ /* 0x000fe4000fffe0ff */
[----:B------:R-:W-:Y:S01]  /*8950*/  UIADD3.X UR9, UPT, UPT, URZ, UR53, URZ, UP0, !UPT ;  /* 0x00000035ff097290 */ /* 0x000fe200087fe4ff */
[----:B------:R-:W-:Y:S01]  /*8960*/  UMOV UR6, UR42 ;  /* 0x0000002a00067c82 */ /* 0x000fe20008000000 */
[----:B------:R-:W-:Y:S07]  /*8970*/  UMOV UR7, UR36 ;  /* 0x0000002400077c82 */ /* 0x000fee0008000000 */
[----:B------:R2:W-:Y:S01]  /*8980*/  UTMASTG.3D [UR4], [UR8] ;  /* 0x00000004080073b5 */ /* 0x0005e20008010000 */
[----:B------:R0:W-:Y:S01]  /*8990*/  UTMACMDFLUSH ;  /* 0x00000000000079b7 */ /* 0x0001e20000000000 */
[----:B--2---:R-:W-:Y:S04]  /*89a0*/  DEPBAR.LE SB0, 0x1 ;  /* 0x000080400000791a */ /* 0x004fe80000000000 */
.L_x_118:
[----:B------:R-:W-:Y:S05]  /*89b0*/  BSYNC.RECONVERGENT B0 ;  /* 0x0000000000007941 */ /* 0x000fea0003800200 */
.L_x_117:
        /* <DEDUP_REMOVED lines=16> */
.L_x_122:
[----:B------:R-:W-:Y:S05]  /*8ac0*/  BSYNC B0 ;  /* 0x0000000000007941 */ /* 0x000fea0003800000 */
.L_x_121:
        /* <DEDUP_REMOVED lines=20> */
.L_x_120:
[----:B------:R-:W-:Y:S05]  /*8c10*/  BSYNC B1 ;  /* 0x0000000000017941 */ /* 0x000fea0003800000 */
.L_x_119:
[----:B--2---:R-:W-:Y:S01]  /*8c20*/  VIADD R0, R80, 0x80 ;  /* 0x0000008050007836 */ /* 0x004fe20000000000 */
        /* <DEDUP_REMOVED lines=10> */
[----:B------:R-:W5:Y:S01]  /*8cd0*/  LDCU.64 UR6, c[0x4][0x80] ;  /* 0x01001000ff0677ac */ /* 0x000f620008000a00 */
[----:B------:R-:W1:Y:S01]  /*8ce0*/  LDC.64 R2, c[0x4][R3] ;  /* 0x0100000003027b82 */ /* 0x000e620000000a00 */
[----:B------:R-:W3:Y:S01]  /*8cf0*/  LDCU.64 UR4, c[0x4][0x18] ;  /* 0x01000300ff0477ac */ /* 0x000ee20008000a00 */
[----:B--2---:R-:W-:Y:S01]  /*8d00*/  MOV R5, UR9 ;  /* 0x0000000900057c02 */ /* 0x004fe20008000f00 */
[----:B------:R-:W-:Y:S01]  /*8d10*/  IMAD.U32 R4, RZ, RZ, UR8 ;  /* 0x00000008ff047e24 */ /* 0x000fe2000f8e00ff */
[----:B-----5:R-:W-:Y:S01]  /*8d20*/  MOV R7, UR7 ;  /* 0x0000000700077c02 */ /* 0x020fe20008000f00 */
[----:B------:R-:W-:Y:S01]  /*8d30*/  IMAD.U32 R6, RZ, RZ, UR6 ;  /* 0x00000006ff067e24 */ /* 0x000fe2000f8e00ff */
[----:B---3--:R-:W-:Y:S01]  /*8d40*/  MOV R11, UR5 ;  /* 0x00000005000b7c02 */ /* 0x008fe20008000f00 */
[----:B------:R-:W-:Y:S02]  /*8d50*/  IMAD.U32 R10, RZ, RZ, UR4 ;  /* 0x00000004ff0a7e24 */ /* 0x000fe4000f8e00ff */
[----:B------:R-:W-:Y:S07]  /*8d60*/  LEPC R20, `(.L_x_125) ;  /* 0x000000001014794e */ /* 0x000fee0000000000 */
[----:B-1--4-:R-:W-:Y:S05]  /*8d70*/  CALL.ABS.NOINC R2 ;  /* 0x0000000002007343 */ /* 0x012fea0003c00000 */
.L_x_125:
[----:B------:R-:W-:Y:S05]  /*8d80*/  BSYNC.RECONVERGENT B6 ;  /* 0x0000000000067941 */ /* 0x000fea0003800200 */
.L_x_124:
[----:B---3--:R-:W-:Y:S01]  /*8d90*/  F2FP.F16.E4M3.UNPACK_B R4, R149 ;  /* 0x00000095ff04723e */ /* 0x008fe200020006ff */
        /* <DEDUP_REMOVED lines=13> */
[----:B----4-:R-:W-:Y:S01]  /*8e70*/  F2FP.F16.E4M3.UNPACK_B R125, R159.H1 ;  /* 0x0000009fff7d723e */ /* 0x010fe200030006ff */
        /* <DEDUP_REMOVED lines=262> */
[----:B------:R-:W-:Y:S02]  /*9ee0*/  UIADD3 UR8, UP0, UPT, UR52, 0x680, URZ ;  /* 0x0000068034087890 */ /* 0x000fe4000ff1e0ff */
[----:B------:R-:W-:Y:S02]  /*9ef0*/  UIADD3 UR5, UPT, UPT, UR41, 0x80, URZ ;  /* 0x0000008029057890 */ /* 0x000fe4000fffe0ff */
[----:B------:R-:W-:Y:S01]  /*9f00*/  MOV R188, UR10 ;  /* 0x0000000a00bc7c02 */ /* 0x000fe20008000f00 */
[----:B------:R-:W-:Y:S01]  /*9f10*/  UIADD3.X UR9, UPT, UPT, URZ, UR53, URZ, UP0, !UPT ;  /* 0x00000035ff097290 */ /* 0x000fe200087fe4ff */
[----:B------:R-:W-:Y:S02]  /*9f20*/  UMOV UR6, UR42 ;  /* 0x0000002a00067c82 */ /* 0x000fe40008000000 */
[----:B------:R-:W-:Y:S01]  /*9f30*/  R2UR UR4, R188 ;  /* 0x00000000bc0472ca */ /* 0x000fe200000e0000 */
[----:B------:R-:W-:Y:S11]  /*9f40*/  UMOV UR7, UR36 ;  /* 0x0000002400077c82 */ /* 0x000ff60008000000 */
[----:B------:R-:W-:Y:S01]  /*9f50*/  @!UPT UIADD3 URZ, UPT, UPT, URZ, URZ, URZ ;  /* 0x000000fffffff290 */ /* 0x000fe2000fffe0ff */
[----:B------:R2:W-:Y:S01]  /*9f60*/  UTMASTG.3D [UR4], [UR8] ;  /* 0x00000004080073b5 */ /* 0x0005e20008010000 */
[----:B------:R0:W-:Y:S01]  /*9f70*/  UTMACMDFLUSH ;  /* 0x00000000000079b7 */ /* 0x0001e20000000000 */
[----:B--2---:R-:W-:Y:S04]  /*9f80*/  DEPBAR.LE SB0, 0x1 ;  /* 0x000080400000791a */ /* 0x004fe80000000000 */
.L_x_127:
[----:B------:R-:W-:Y:S05]  /*9f90*/  BSYNC.RECONVERGENT B0 ;  /* 0x0000000000007941 */ /* 0x000fea0003800200 */
.L_x_126:
        /* <DEDUP_REMOVED lines=16> */
.L_x_131:
[----:B------:R-:W-:Y:S05]  /*a0a0*/  BSYNC B0 ;  /* 0x0000000000007941 */ /* 0x000fea0003800000 */
.L_x_130:
        /* <DEDUP_REMOVED lines=20> */
.L_x_129:
[----:B------:R-:W-:Y:S05]  /*a1f0*/  BSYNC B1 ;  /* 0x0000000000017941 */ /* 0x000fea0003800000 */
.L_x_128:
[----:B--2---:R-:W-:Y:S05]  /*a200*/  VIADD R0, R80, 0xc0 ;  /* 0x000000c050007836 */ /* 0x004fea0000000000 */
        /* <DEDUP_REMOVED lines=20> */
.L_x_133:
[----:B------:R-:W-:Y:S01]  /*a350*/  ISETP.NE.AND P0, PT, R189, RZ, PT ;  /* 0x000000ffbd00720c */ /* 0x000fe20003f05270 */
[----:B------:R-:W-:Y:S05]  /*a360*/  WARPSYNC.ALL ;  /* 0x0000000000007948 */ /* 0x000fea0003800000 */
[----:B------:R-:W-:Y:S01]  /*a370*/  R2UR UR4, R80 ;  /* 0x00000000500472ca */ /* 0x000fe200000e0000 */
[----:B------:R-:W-:Y:S01]  /*a380*/  BSSY.RECONVERGENT B0, `(.L_x_134) ;  /* 0x000011d000007945 */ /* 0x000fe20003800200 */
[----:B---3--:R-:W-:Y:S02]  /*a390*/  F2FP.F16.E4M3.UNPACK_B R11, R149 ;  /* 0x00000095ff0b723e */ /* 0x008fe400020006ff */
[----:B------:R-:W-:Y:S02]  /*a3a0*/  F2FP.F16.E4M3.UNPACK_B R10, R150 ;  /* 0x00000096ff0a723e */ /* 0x000fe400020006ff */
[----:B------:R-:W-:Y:S01]  /*a3b0*/  F2FP.F16.E4M3.UNPACK_B R9, R151 ;  /* 0x00000097ff09723e */ /* 0x000fe200020006ff */
[--C-:B------:R-:W-:Y:S01]  /*a3c0*/  HADD2.F32 R83, -RZ, R11.reuse.H0_H0 ;  /* 0x2000000bff537230 */ /* 0x100fe20000004100 */
[----:B----4-:R-:W-:Y:S01]  /*a3d0*/  F2FP.F16.E4M3.UNPACK_B R8, R152 ;  /* 0x00000098ff08723e */ /* 0x010fe200020006ff */
[----:B------:R-:W-:Y:S01]  /*a3e0*/  HADD2.F32 R84, -RZ, R11.H1_H1 ;  /* 0x3000000bff547230 */ /* 0x000fe20000004100 */
[----:B------:R-:W-:Y:S01]  /*a3f0*/  F2FP.F16.E4M3.UNPACK_B R7, R153 ;  /* 0x00000099ff07723e */ /* 0x000fe200020006ff */
[--C-:B------:R-:W-:Y:S01]  /*a400*/  HADD2.F32 R87, -RZ, R10.reuse.H0_H0 ;  /* 0x2000000aff577230 */ /* 0x100fe20000004100 */
[----:B------:R-:W-:Y:S01]  /*a410*/  F2FP.F16.E4M3.UNPACK_B R6, R154 ;  /* 0x0000009aff06723e */ /* 0x000fe200020006ff */
[----:B------:R-:W-:Y:S01]  /*a420*/  HADD2.F32 R88, -RZ, R10.H1_H1 ;  /* 0x3000000aff587230 */ /* 0x000fe20000004100 */
[----:B------:R-:W-:Y:S01]  /*a430*/  F2FP.F16.E4M3.UNPACK_B R5, R155 ;  /* 0x0000009bff05723e */ /* 0x000fe200020006ff */
[--C-:B------:R-:W-:Y:S01]  /*a440*/  HADD2.F32 R91, -RZ, R9.reuse.H0_H0 ;  /* 0x20000009ff5b7230 */ /* 0x100fe20000004100 */
[----:B-1----:R-:W-:Y:S01]  /*a450*/  F2FP.F16.E4M3.UNPACK_B R4, R156 ;  /* 0x0000009cff04723e */ /* 0x002fe200020006ff */
[----:B------:R-:W-:Y:S01]  /*a460*/  HADD2.F32 R92, -RZ, R9.H1_H1 ;  /* 0x30000009ff5c7230 */ /* 0x000fe20000004100 */
[-C--:B------:R-:W-:Y:S01]  /*a470*/  F2FP.F16.E4M3.UNPACK_B R2, R148.reuse ;  /* 0x00000094ff02723e */ /* 0x080fe200020006ff */
[--C-:B------:R-:W-:Y:S01]  /*a480*/  HADD2.F32 R95, -RZ, R8.reuse.H0_H0 ;  /* 0x20000008ff5f7230 */ /* 0x100fe20000004100 */
[----:B------:R-:W-:Y:S01]  /*a490*/  F2FP.F16.E4M3.UNPACK_B R148, R148.H1 ;  /* 0x00000094ff94723e */ /* 0x000fe200030006ff */
[----:B------:R-:W-:Y:S01]  /*a4a0*/  HADD2.F32 R97, -RZ, R8.H1_H1 ;  /* 0x30000008ff617230 */ /* 0x000fe20000004100 */
[----:B------:R-:W-:Y:S01]  /*a4b0*/  F2FP.F16.E4M3.UNPACK_B R149, R149.H1 ;  /* 0x00000095ff95723e */ /* 0x000fe200030006ff */
[--C-:B------:R-:W-:Y:S01]  /*a4c0*/  HADD2.F32 R98, -RZ, R7.reuse.H0_H0 ;  /* 0x20000007ff627230 */ /* 0x100fe20000004100 */
[----:B------:R-:W-:Y:S01]  /*a4d0*/  F2FP.F16.E4M3.UNPACK_B R150, R150.H1 ;  /* 0x00000096ff96723e */ /* 0x000fe200030006ff */
[----:B------:R-:W-:Y:S01]  /*a4e0*/  HADD2.F32 R101, -RZ, R7.H1_H1 ;  /* 0x30000007ff657230 */ /* 0x000fe20000004100 */
[----:B------:R-:W-:Y:S01]  /*a4f0*/  F2FP.F16.E4M3.UNPACK_B R151, R151.H1 ;  /* 0x00000097ff97723e */ /* 0x000fe200030006ff */
[--C-:B------:R-:W-:Y:S01]  /*a500*/  HADD2.F32 R102, -RZ, R6.reuse.H0_H0 ;  /* 0x20000006ff667230 */ /* 0x100fe20000004100 */
[----:B------:R-:W-:Y:S01]  /*a510*/  F2FP.F16.E4M3.UNPACK_B R138, R163 ;  /* 0x000000a3ff8a723e */ /* 0x000fe200020006ff */
[----:B------:R-:W-:Y:S01]  /*a520*/  HADD2.F32 R105, -RZ, R6.H1_H1 ;  /* 0x30000006ff697230 */ /* 0x000fe20000004100 */
[----:B------:R-:W-:Y:S01]  /*a530*/  R2UR UR5, R193 ;  /* 0x00000000c10572ca */ /* 0x000fe200000e0000 */
[--C-:B------:R-:W-:Y:S01]  /*a540*/  HADD2.F32 R106, -RZ, R5.reuse.H0_H0 ;  /* 0x20000005ff6a7230 */ /* 0x100fe20000004100 */
[----:B------:R-:W-:Y:S01]  /*a550*/  F2FP.F16.E4M3.UNPACK_B R116, R157 ;  /* 0x0000009dff74723e */ /* 0x000fe200020006ff */
[----:B------:R-:W-:Y:S01]  /*a560*/  HADD2.F32 R109, -RZ, R5.H1_H1 ;  /* 0x30000005ff6d7230 */ /* 0x000fe20000004100 */
[----:B------:R-:W-:Y:S01]  /*a570*/  F2FP.F16.E4M3.UNPACK_B R120, R158 ;  /* 0x0000009eff78723e */ /* 0x000fe200020006ff */
[--C-:B------:R-:W-:Y:S01]  /*a580*/  HADD2.F32 R110, -RZ, R4.reuse.H0_H0 ;  /* 0x20000004ff6e7230 */ /* 0x100fe20000004100 */
[----:B------:R-:W-:Y:S01]  /*a590*/  F2FP.F16.E4M3.UNPACK_B R124, R159 ;  /* 0x0000009fff7c723e */ /* 0x000fe200020006ff */
[----:B------:R-:W-:Y:S01]  /*a5a0*/  HADD2.F32 R113, -RZ, R4.H1_H1 ;  /* 0x30000004ff717230 */ /* 0x000fe20000004100 */
[----:B------:R-:W-:Y:S01]  /*a5b0*/  F2FP.F16.E4M3.UNPACK_B R128, R160 ;  /* 0x000000a0ff80723e */ /* 0x000fe200020006ff */
[----:B------:R-:W1:Y:S01]  /*a5c0*/  LDTM.x64 R4, tmem[UR4+0xc0] ;  /* 0x0000c004000479ee */ /* 0x000e620008340000 */
[--C-:B------:R-:W-:Y:S01]  /*a5d0*/  HADD2.F32 R0, -RZ, R2.reuse.H0_H0 ;  /* 0x20000002ff007230 */ /* 0x100fe20000004100 */
[----:B------:R-:W-:Y:S01]  /*a5e0*/  NOP ;  /* 0x0000000000007918 */ /* 0x000fe20000000000 */
[----:B------:R-:W-:Y:S01]  /*a5f0*/  HADD2.F32 R2, -RZ, R2.H1_H1 ;  /* 0x30000002ff027230 */ /* 0x000fe20000004100 */
[----:B------:R-:W-:Y:S01]  /*a600*/  UIADD3 UR5, UPT, UPT, UR5, 0x160, URZ ;  /* 0x0000016005057890 */ /* 0x000fe2000fffe0ff */
[--C-:B------:R-:W-:Y:S01]  /*a610*/  HADD2.F32 R86, -RZ, R149.reuse.H1_H1 ;  /* 0x30000095ff567230 */ /* 0x100fe20000004100 */
[----:B------:R-:W-:Y:S01]  /*a620*/  F2FP.F16.E4M3.UNPACK_B R132, R161 ;  /* 0x000000a1ff84723e */ /* 0x000fe200020006ff */
[--C-:B------:R-:W-:Y:S01]  /*a630*/  HADD2.F32 R114, -RZ, R116.reuse.H0_H0 ;  /* 0x20000074ff727230 */ /* 0x100fe20000004100 */
[----:B------:R-:W-:Y:S01]  /*a640*/  UPRMT UR5, UR37, 0x654, UR5 ;  /* 0x0000065425057896 */ /* 0x000fe20008000005 */
[----:B------:R-:W-:Y:S01]  /*a650*/  HADD2.F32 R117, -RZ, R116.H1_H1 ;  /* 0x30000074ff757230 */ /* 0x000fe20000004100 */
[----:B------:R-:W-:Y:S01]  /*a660*/  F2FP.F16.E4M3.UNPACK_B R136, R162 ;  /* 0x000000a2ff88723e */ /* 0x000fe200020006ff */
[--C-:B------:R-:W-:Y:S01]  /*a670*/  HADD2.F32 R118, -RZ, R120.reuse.H0_H0 ;  /* 0x20000078ff767230 */ /* 0x100fe20000004100 */
[----:B------:R-:W-:Y:S01]  /*a680*/  F2FP.F16.E4M3.UNPACK_B R152, R152.H1 ;  /* 0x00000098ff98723e */ /* 0x000fe200030006ff */
[----:B------:R-:W-:Y:S01]  /*a690*/  HADD2.F32 R121, -RZ, R120.H1_H1 ;  /* 0x30000078ff797230 */ /* 0x000fe20000004100 */
[----:B------:R-:W-:Y:S01]  /*a6a0*/  F2FP.F16.E4M3.UNPACK_B R153, R153.H1 ;  /* 0x00000099ff99723e */ /* 0x000fe200030006ff */
[--C-:B------:R-:W-:Y:S01]  /*a6b0*/  HADD2.F32 R122, -RZ, R124.reuse.H0_H0 ;  /* 0x2000007cff7a7230 */ /* 0x100fe20000004100 */
[----:B------:R-:W-:Y:S01]  /*a6c0*/  F2FP.F16.E4M3.UNPACK_B R154, R154.H1 ;  /* 0x0000009aff9a723e */ /* 0x000fe200030006ff */
[----:B-1----:R-:W-:Y:S01]  /*a6d0*/  SYNCS.ARRIVE.TRANS64.RED.A1T0 RZ, [UR5], RZ ;  /* 0x000000ffffff79a7 */ /* 0x002fe20008100405 */
[----:B------:R-:W-:Y:S01]  /*a6e0*/  HADD2.F32 R125, -RZ, R124.H1_H1 ;  /* 0x3000007cff7d7230 */ /* 0x000fe20000004100 */
[----:B------:R-:W-:Y:S01]  /*a6f0*/  F2FP.F16.E4M3.UNPACK_B R155, R155.H1 ;  /* 0x0000009bff9b723e */ /* 0x000fe200030006ff */
[--C-:B------:R-:W-:Y:S01]  /*a700*/  HADD2.F32 R126, -RZ, R128.reuse.H0_H0 ;  /* 0x20000080ff7e7230 */ /* 0x100fe20000004100 */
[----:B------:R-:W-:Y:S01]  /*a710*/  F2FP.F16.E4M3.UNPACK_B R156, R156.H1 ;  /* 0x0000009cff9c723e */ /* 0x000fe200030006ff */
[----:B------:R-:W-:Y:S01]  /*a720*/  HADD2.F32 R129, -RZ, R128.H1_H1 ;  /* 0x30000080ff817230 */ /* 0x000fe20000004100 */
[----:B------:R-:W-:Y:S01]  /*a730*/  F2FP.F16.E4M3.UNPACK_B R157, R157.H1 ;  /* 0x0000009dff9d723e */ /* 0x000fe200030006ff */
[C---:B------:R-:W-:Y:S01]  /*a740*/  FMUL R4, R78.reuse, R4 ;  /* 0x000000044e047220 */ /* 0x040fe20000400000 */
[C---:B------:R-:W-:Y:S01]  /*a750*/  FMUL R5, R78.reuse, R5 ;  /* 0x000000054e057220 */ /* 0x040fe20000400000 */
[----:B------:R-:W-:Y:S02]  /*a760*/  HADD2.F32 R3, -RZ, R148.H0_H0 ;  /* 0x20000094ff037230 */ /* 0x000fe40000004100 */
        /* <DEDUP_REMOVED lines=11> */
[----:B------:R-:W-:Y:S02]  /*a820*/  HADD2.F32 R130, -RZ, R132.H0_H0 ;  /* 0x20000084ff827230 */ /* 0x000fe40000004100 */
[C---:B------:R-:W-:Y:S01]  /*a830*/  FMUL R6, R78.reuse, R6 ;  /* 0x000000064e067220 */ /* 0x040fe20000400000 */
[----:B------:R-:W-:Y:S02]  /*a840*/  HADD2.F32 R82, -RZ, R148.H1_H1 ;  /* 0x30000094ff527230 */ /* 0x000fe40000004100 */
[C---:B------:R-:W-:Y:S01]  /*a850*/  FMUL R7, R78.reuse, R7 ;  /* 0x000000074e077220 */ /* 0x040fe20000400000 */
[----:B------:R-:W-:Y:S02]  /*a860*/  HADD2.F32 R85, -RZ, R149.H0_H0 ;  /* 0x20000095ff557230 */ /* 0x000fe40000004100 */
[C---:B------:R-:W-:Y:S01]  /*a870*/  FFMA R6, R81.reuse, R3, R6 ;  /* 0x0000000351067223 */ /* 0x040fe20000000006 */
[----:B------:R-:W-:Y:S02]  /*a880*/  HADD2.F32 R133, -RZ, R132.H1_H1 ;  /* 0x30000084ff857230 */ /* 0x000fe40000004100 */
[C---:B------:R-:W-:Y:S01]  /*a890*/  FFMA R7, R81.reuse, R82, R7 ;  /* 0x0000005251077223 */ /* 0x040fe20000000007 */
[C---:B------:R-:W-:Y:S01]  /*a8a0*/  FFMA R8, R81.reuse, R83, R8 ;  /* 0x0000005351087223 */ /* 0x040fe20000000008 */
[C---:B------:R-:W-:Y:S01]  /*a8b0*/  FFMA R9, R81.reuse, R84, R9 ;  /* 0x0000005451097223 */ /* 0x040fe20000000009 */
[--C-:B------:R-:W-:Y:S02]  /*a8c0*/  HADD2.F32 R82, -RZ, R138.reuse.H0_H0 ;  /* 0x2000008aff527230 */ /* 0x100fe40000004100 */
[C---:B------:R-:W-:Y:S01]  /*a8d0*/  FMUL R10, R78.reuse, R10 ;  /* 0x0000000a4e0a7220 */ /* 0x040fe20000400000 */
[----:B------:R-:W-:Y:S02]  /*a8e0*/  HADD2.F32 R83, -RZ, R138.H1_H1 ;  /* 0x3000008aff537230 */ /* 0x000fe40000004100 */
[C---:B------:R-:W-:Y:S01]  /*a8f0*/  FMUL R11, R78.reuse, R11 ;  /* 0x0000000b4e0b7220 */ /* 0x040fe20000400000 */
[----:B------:R-:W-:Y:S02]  /*a900*/  HADD2.F32 R89, -RZ, R150.H0_H0 ;  /* 0x20000096ff597230 */ /* 0x000fe40000004100 */
[C---:B------:R-:W-:Y:S01]  /*a910*/  FFMA R10, R81.reuse, R85, R10 ;  /* 0x00000055510a7223 */ /* 0x040fe2000000000a */
[--C-:B------:R-:W-:Y:S02]  /*a920*/  HADD2.F32 R134, -RZ, R136.reuse.H0_H0 ;  /* 0x20000088ff867230 */ /* 0x100fe40000004100 */
[C---:B------:R-:W-:Y:S01]  /*a930*/  FFMA R11, R81.reuse, R86, R11 ;  /* 0x00000056510b7223 */ /* 0x040fe2000000000b */
[C---:B------:R-:W-:Y:S01]  /*a940*/  FFMA R12, R81.reuse, R87, R12 ;  /* 0x00000057510c7223 */ /* 0x040fe2000000000c */
[----:B------:R-:W-:Y:S01]  /*a950*/  FFMA R13, R81, R88, R13 ;  /* 0x00000058510d7223 */ /* 0x000fe2000000000d */
[----:B------:R-:W-:Y:S01]  /*a960*/  F2FP.SATFINITE.E4M3.F32.PACK_AB_MERGE_C R86, R7, R6, RZ ;  /* 0x000000060756723e */ /* 0x000fe200048070ff */
[C---:B------:R-:W-:Y:S01]  /*a970*/  FMUL R7, R78.reuse, R24 ;  /* 0x000000184e077220 */ /* 0x040fe20000400000 */
[----:B------:R-:W-:Y:S01]  /*a980*/  F2FP.SATFINITE.E4M3.F32.PACK_AB_MERGE_C R138, R11, R10, RZ ;  /* 0x0000000a0b8a723e */ /* 0x000fe200048070ff */
[C---:B------:R-:W-:Y:S01]  /*a990*/  FMUL R10, R78.reuse, R25 ;  /* 0x000000194e0a7220 */ /* 0x040fe20000400000 */
[C---:B------:R-:W-:Y:S01]  /*a9a0*/  FMUL R25, R78.reuse, R32 ;  /* 0x000000204e197220 */ /* 0x040fe20000400000 */
[----:B------:R-:W-:Y:S02]  /*a9b0*/  HADD2.F32 R137, -RZ, R136.H1_H1 ;  /* 0x30000088ff897230 */ /* 0x000fe40000004100 */
[C---:B------:R-:W-:Y:S01]  /*a9c0*/  FMUL R14, R78.reuse, R14 ;  /* 0x0000000e4e0e7220 */ /* 0x040fe20000400000 */
[----:B------:R-:W-:Y:S02]  /*a9d0*/  HADD2.F32 R90, -RZ, R150.H1_H1 ;  /* 0x30000096ff5a7230 */ /* 0x000fe40000004100 */
[C---:B------:R-:W-:Y:S01]  /*a9e0*/  FMUL R15, R78.reuse, R15 ;  /* 0x0000000f4e0f7220 */ /* 0x040fe20000400000 */
[--C-:B------:R-:W-:Y:S02]  /*a9f0*/  HADD2.F32 R93, -RZ, R151.reuse.H0_H0 ;  /* 0x20000097ff5d7230 */ /* 0x100fe40000004100 */
[C---:B------:R-:W-:Y:S01]  /*aa00*/  FFMA R14, R81.reuse, R89, R14 ;  /* 0x00000059510e7223 */ /* 0x040fe2000000000e */
[----:B------:R-:W-:Y:S02]  /*aa10*/  HADD2.F32 R94, -RZ, R151.H1_H1 ;  /* 0x30000097ff5e7230 */ /* 0x000fe40000004100 */
[C---:B------:R-:W-:Y:S01]  /*aa20*/  FFMA R15, R81.reuse, R90, R15 ;  /* 0x0000005a510f7223 */ /* 0x040fe2000000000f */
[C---:B------:R-:W-:Y:S01]  /*aa30*/  FFMA R16, R81.reuse, R91, R16 ;  /* 0x0000005b51107223 */ /* 0x040fe20000000010 */
[----:B------:R-:W-:Y:S01]  /*aa40*/  FFMA R17, R81, R92, R17 ;  /* 0x0000005c51117223 */ /* 0x000fe20000000011 */
[C---:B------:R-:W-:Y:S01]  /*aa50*/  FMUL R18, R78.reuse, R18 ;  /* 0x000000124e127220 */ /* 0x040fe20000400000 */
[C---:B------:R-:W-:Y:S01]  /*aa60*/  FMUL R19, R78.reuse, R19 ;  /* 0x000000134e137220 */ /* 0x040fe20000400000 */
[--C-:B------:R-:W-:Y:S01]  /*aa70*/  HADD2.F32 R96, -RZ, R152.reuse.H0_H0 ;  /* 0x20000098ff607230 */ /* 0x100fe20000004100 */
[----:B------:R-:W-:Y:S01]  /*aa80*/  F2FP.SATFINITE.E4M3.F32.PACK_AB_MERGE_C R14, R15, R14, RZ ;  /* 0x0000000e0f0e723e */ /* 0x000fe200048070ff */
[C---:B------:R-:W-:Y:S01]  /*aa90*/  FFMA R18, R81.reuse, R93, R18 ;  /* 0x0000005d51127223 */ /* 0x040fe20000000012 */
[C---:B------:R-:W-:Y:S01]  /*aaa0*/  FFMA R19, R81.reuse, R94, R19 ;  /* 0x0000005e51137223 */ /* 0x040fe20000000013 */
[C---:B------:R-:W-:Y:S01]  /*aab0*/  FFMA R0, R81.reuse, R95, R0 ;  /* 0x0000005f51007223 */ /* 0x040fe20000000000 */
[----:B------:R-:W-:Y:S01]  /*aac0*/  FFMA R2, R81, R97, R2 ;  /* 0x0000006151027223 */ /* 0x000fe20000000002 */
[----:B------:R-:W-:Y:S02]  /*aad0*/  HADD2.F32 R99, -RZ, R152.H1_H1 ;  /* 0x30000098ff637230 */ /* 0x000fe40000004100 */
[C---:B------:R-:W-:Y:S01]  /*aae0*/  FMUL R3, R78.reuse, R22 ;  /* 0x000000164e037220 */ /* 0x040fe20000400000 */
[----:B------:R-:W-:Y:S01]  /*aaf0*/  F2FP.SATFINITE.E4M3.F32.PACK_AB_MERGE_C R18, R19, R18, RZ ;  /* 0x000000121312723e */ /* 0x000fe200048070ff */
[C---:B------:R-:W-:Y:S01]  /*ab00*/  FMUL R22, R78.reuse, R29 ;  /* 0x0000001d4e167220 */ /* 0x040fe20000400000 */
[C---:B------:R-:W-:Y:S01]  /*ab10*/  FMUL R29, R78.reuse, R36 ;  /* 0x000000244e1d7220 */ /* 0x040fe20000400000 */
[C---:B------:R-:W-:Y:S01]  /*ab20*/  FFMA R3, R81.reuse, R96, R3 ;  /* 0x0000006051037223 */ /* 0x040fe20000000003 */
[C---:B------:R-:W-:Y:S01]  /*ab30*/  FMUL R6, R78.reuse, R23 ;  /* 0x000000174e067220 */ /* 0x040fe20000400000 */
[--C-:B------:R-:W-:Y:S02]  /*ab40*/  HADD2.F32 R100, -RZ, R153.reuse.H0_H0 ;  /* 0x20000099ff647230 */ /* 0x100fe40000004100 */
[C---:B------:R-:W-:Y:S01]  /*ab50*/  FMUL R11, R78.reuse, R26 ;  /* 0x0000001a4e0b7220 */ /* 0x040fe20000400000 */
[----:B------:R-:W-:Y:S02]  /*ab60*/  HADD2.F32 R103, -RZ, R153.H1_H1 ;  /* 0x30000099ff677230 */ /* 0x000fe40000004100 */
[C---:B------:R-:W-:Y:S01]  /*ab70*/  FFMA R6, R81.reuse, R99, R6 ;  /* 0x0000006351067223 */ /* 0x040fe20000000006 */
[C---:B------:R-:W-:Y:S01]  /*ab80*/  FFMA R7, R81.reuse, R98, R7 ;  /* 0x0000006251077223 */ /* 0x040fe20000000007 */
[C---:B------:R-:W-:Y:S01]  /*ab90*/  FFMA R10, R81.reuse, R101, R10 ;  /* 0x00000065510a7223 */ /* 0x040fe2000000000a */
[C---:B------:R-:W-:Y:S01]  /*aba0*/  FFMA R11, R81.reuse, R100, R11 ;  /* 0x00000064510b7223 */ /* 0x040fe2000000000b */
[----:B------:R-:W-:Y:S01]  /*abb0*/  FMUL R26, R78, R33 ;  /* 0x000000214e1a7220 */ /* 0x000fe20000400000 */
[----:B------:R-:W-:Y:S01]  /*abc0*/  F2FP.SATFINITE.E4M3.F32.PACK_AB_MERGE_C R3, R6, R3, RZ ;  /* 0x000000030603723e */ /* 0x000fe200048070ff */
[C---:B------:R-:W-:Y:S01]  /*abd0*/  FMUL R33, R78.reuse, R40 ;  /* 0x000000284e217220 */ /* 0x040fe20000400000 */
        /* <DEDUP_REMOVED lines=8> */
[C---:B------:R-:W-:Y:S01]  /*ac60*/  FMUL R30, R78.reuse, R37 ;  /* 0x000000254e1e7220 */ /* 0x040fe20000400000 */
[C---:B------:R-:W-:Y:S01]  /*ac70*/  FMUL R37, R78.reuse, R44 ;  /* 0x0000002c4e257220 */ /* 0x040fe20000400000 */
[C---:B------:R-:W-:Y:S01]  /*ac80*/  FMUL R24, R78.reuse, R31 ;  /* 0x0000001f4e187220 */ /* 0x040fe20000400000 */
[----:B------:R-:W-:Y:S01]  /*ac90*/  F2FP.F16.E4M3.UNPACK_B R158, R158.H1 ;  /* 0x0000009eff9e723e */ /* 0x000fe200030006ff */
[--C-:B------:R-:W-:Y:S02]  /*aca0*/  HADD2.F32 R108, -RZ, R155.reuse.H0_H0 ;  /* 0x2000009bff6c7230 */ /* 0x100fe40000004100 */
[----:B------:R-:W-:Y:S01]  /*acb0*/  FMUL R27, R78, R34 ;  /* 0x000000224e1b7220 */ /* 0x000fe20000400000 */
[----:B------:R-:W-:Y:S02]  /*acc0*/  HADD2.F32 R111, -RZ, R155.H1_H1 ;  /* 0x3000009bff6f7230 */ /* 0x000fe40000004100 */
[C---:B------:R-:W-:Y:S01]  /*acd0*/  FFMA R24, R81.reuse, R107, R24 ;  /* 0x0000006b51187223 */ /* 0x040fe20000000018 */
[----:B------:R-:W-:Y:S01]  /*ace0*/  F2FP.F16.E4M3.UNPACK_B R159, R159.H1 ;  /* 0x0000009fff9f723e */ /* 0x000fe200030006ff */
[C---:B------:R-:W-:Y:S01]  /*acf0*/  FFMA R25, R81.reuse, R106, R25 ;  /* 0x0000006a51197223 */ /* 0x040fe20000000019 */
[C---:B------:R-:W-:Y:S01]  /*ad00*/  FFMA R26, R81.reuse, R109, R26 ;  /* 0x0000006d511a7223 */ /* 0x040fe2000000001a */
[----:B------:R-:W-:Y:S01]  /*ad10*/  F2FP.F16.E4M3.UNPACK_B R160, R160.H1 ;  /* 0x000000a0ffa0723e */ /* 0x000fe200030006ff */
[C---:B------:R-:W-:Y:S01]  /*ad20*/  FFMA R27, R81.reuse, R108, R27 ;  /* 0x0000006c511b7223 */ /* 0x040fe2000000001b */
[----:B------:R-:W-:Y:S01]  /*ad30*/  F2FP.SATFINITE.E4M3.F32.PACK_AB_MERGE_C R6, R24, R23, RZ ;  /* 0x000000171806723e */ /* 0x000fe200048070ff */
[C---:B------:R-:W-:Y:S01]  /*ad40*/  FMUL R34, R78.reuse, R41 ;  /* 0x000000294e227220 */ /* 0x040fe20000400000 */
[C---:B------:R-:W-:Y:S01]  /*ad50*/  FMUL R41, R78.reuse, R48 ;  /* 0x000000304e297220 */ /* 0x040fe20000400000 */
[----:B------:R-:W-:Y:S01]  /*ad60*/  FMUL R28, R78, R35 ;  /* 0x000000234e1c7220 */ /* 0x000fe20000400000 */
[----:B------:R-:W-:Y:S01]  /*ad70*/  F2FP.F16.E4M3.UNPACK_B R161, R161.H1 ;  /* 0x000000a1ffa1723e */ /* 0x000fe200030006ff */
[--C-:B------:R-:W-:Y:S01]  /*ad80*/  HADD2.F32 R112, -RZ, R156.reuse.H0_H0 ;  /* 0x2000009cff707230 */ /* 0x100fe20000004100 */
[----:B------:R-:W-:Y:S01]  /*ad90*/  F2FP.SATFINITE.E4M3.F32.PACK_AB_MERGE_C R6, R22, R21, R6 ;  /* 0x000000151606723e */ /* 0x000fe20004807006 */
[C---:B------:R-:W-:Y:S01]  /*ada0*/  FFMA R28, R81.reuse, R111, R28 ;  /* 0x0000006f511c7223 */ /* 0x040fe2000000001c */
[C---:B------:R-:W-:Y:S01]  /*adb0*/  FFMA R29, R81.reuse, R110, R29 ;  /* 0x0000006e511d7223 */ /* 0x040fe2000000001d */
[C---:B------:R-:W-:Y:S01]  /*adc0*/  FFMA R30, R81.reuse, R113, R30 ;  /* 0x00000071511e7223 */ /* 0x040fe2000000001e */
[----:B------:R-:W-:Y:S02]  /*add0*/  HADD2.F32 R115, -RZ, R156.H1_H1 ;  /* 0x3000009cff737230 */ /* 0x000fe40000004100 */
[C---:B------:R-:W-:Y:S01]  /*ade0*/  FMUL R31, R78.reuse, R38 ;  /* 0x000000264e1f7220 */ /* 0x040fe20000400000 */
[----:B------:R-:W-:Y:S01]  /*adf0*/  F2FP.F16.E4M3.UNPACK_B R162, R162.H1 ;  /* 0x000000a2ffa2723e */ /* 0x000fe200030006ff */
[C---:B------:R-:W-:Y:S01]  /*ae00*/  FMUL R38, R78.reuse, R45 ;  /* 0x0000002d4e267220 */ /* 0x040fe20000400000 */
[C---:B------:R-:W-:Y:S01]  /*ae10*/  FMUL R45, R78.reuse, R52 ;  /* 0x000000344e2d7220 */ /* 0x040fe20000400000 */
[----:B------:R-:W-:Y:S01]  /*ae20*/  F2FP.F16.E4M3.UNPACK_B R163, R163.H1 ;  /* 0x000000a3ffa3723e */ /* 0x000fe200030006ff */
[----:B------:R-:W-:Y:S01]  /*ae30*/  FFMA R31, R81, R112, R31 ;  /* 0x00000070511f7223 */ /* 0x000fe2000000001f */
[----:B------:R-:W-:Y:S01]  /*ae40*/  FMUL R52, R78, R59 ;  /* 0x0000003b4e347220 */ /* 0x000fe20000400000 */
[----:B------:R-:W-:Y:S01]  /*ae50*/  IADD3 R76, PT, PT, R76, 0x1, RZ ;  /* 0x000000014c4c7810 */ /* 0x000fe20007ffe0ff */
[C---:B------:R-:W-:Y:S01]  /*ae60*/  FMUL R59, R78.reuse, R66 ;  /* 0x000000424e3b7220 */ /* 0x040fe20000400000 */
[----:B------:R-:W-:Y:S01]  /*ae70*/  F2FP.SATFINITE.E4M3.F32.PACK_AB_MERGE_C R66, R13, R12, R14 ;  /* 0x0000000c0d42723e */ /* 0x000fe2000480700e */
[C---:B------:R-:W-:Y:S01]  /*ae80*/  FMUL R32, R78.reuse, R39 ;  /* 0x000000274e207220 */ /* 0x040fe20000400000 */
[--C-:B------:R-:W-:Y:S02]  /*ae90*/  HADD2.F32 R116, -RZ, R157.reuse.H0_H0 ;  /* 0x2000009dff747230 */ /* 0x100fe40000004100 */
[C---:B------:R-:W-:Y:S01]  /*aea0*/  FMUL R35, R78.reuse, R42 ;  /* 0x0000002a4e237220 */ /* 0x040fe20000400000 */
[----:B------:R-:W-:Y:S02]  /*aeb0*/  HADD2.F32 R119, -RZ, R157.H1_H1 ;  /* 0x3000009dff777230 */ /* 0x000fe40000004100 */
[C---:B------:R-:W-:Y:S01]  /*aec0*/  FFMA R32, R81.reuse, R115, R32 ;  /* 0x0000007351207223 */ /* 0x040fe20000000020 */
[----:B------:R-:W-:Y:S01]  /*aed0*/  FMUL R36, R78, R43 ;  /* 0x0000002b4e247220 */ /* 0x000fe20000400000 */
[C---:B------:R-:W-:Y:S01]  /*aee0*/  FFMA R33, R81.reuse, R114, R33 ;  /* 0x0000007251217223 */ /* 0x040fe20000000021 */
[C---:B------:R-:W-:Y:S01]  /*aef0*/  FFMA R34, R81.reuse, R117, R34 ;  /* 0x0000007551227223 */ /* 0x040fe20000000022 */
[--C-:B------:R-:W-:Y:S01]  /*af00*/  HADD2.F32 R120, -RZ, R158.reuse.H0_H0 ;  /* 0x2000009eff787230 */ /* 0x100fe20000004100 */
[----:B------:R-:W-:Y:S01]  /*af10*/  F2FP.SATFINITE.E4M3.F32.PACK_AB_MERGE_C R32, R32, R31, RZ ;  /* 0x0000001f2020723e */ /* 0x000fe200048070ff */
[C---:B------:R-:W-:Y:S01]  /*af20*/  FFMA R35, R81.reuse, R116, R35 ;  /* 0x0000007451237223 */ /* 0x040fe20000000023 */
[----:B------:R-:W-:Y:S02]  /*af30*/  HADD2.F32 R123, -RZ, R158.H1_H1 ;  /* 0x3000009eff7b7230 */ /* 0x000fe40000004100 */
[----:B------:R-:W-:Y:S01]  /*af40*/  FMUL R39, R78, R46 ;  /* 0x0000002e4e277220 */ /* 0x000fe20000400000 */
[----:B------:R-:W-:Y:S01]  /*af50*/  F2FP.SATFINITE.E4M3.F32.PACK_AB_MERGE_C R32, R30, R29, R32 ;  /* 0x0000001d1e20723e */ /* 0x000fe20004807020 */
[C---:B------:R-:W-:Y:S01]  /*af60*/  FFMA R36, R81.reuse, R119, R36 ;  /* 0x0000007751247223 */ /* 0x040fe20000000024 */
[C---:B------:R-:W-:Y:S01]  /*af70*/  FMUL R40, R78.reuse, R47 ;  /* 0x0000002f4e287220 */ /* 0x040fe20000400000 */
[C---:B------:R-:W-:Y:S01]  /*af80*/  FFMA R37, R81.reuse, R118, R37 ;  /* 0x0000007651257223 */ /* 0x040fe20000000025 */
[C---:B------:R-:W-:Y:S01]  /*af90*/  FFMA R38, R81.reuse, R121, R38 ;  /* 0x0000007951267223 */ /* 0x040fe20000000026 */
[C---:B------:R-:W-:Y:S01]  /*afa0*/  FMUL R42, R78.reuse, R49 ;  /* 0x000000314e2a7220 */ /* 0x040fe20000400000 */
        /* <DEDUP_REMOVED lines=8> */
[C---:B------:R-:W-:Y:S01]  /*b030*/  FMUL R57, R78.reuse, R64 ;  /* 0x000000404e397220 */ /* 0x040fe20000400000 */
[----:B------:R-:W-:Y:S01]  /*b040*/  FFMA R42, R81, R125, R42 ;  /* 0x0000007d512a7223 */ /* 0x000fe2000000002a */
[C---:B------:R-:W-:Y:S01]  /*b050*/  FMUL R46, R78.reuse, R53 ;  /* 0x000000354e2e7220 */ /* 0x040fe20000400000 */
[--C-:B------:R-:W-:Y:S01]  /*b060*/  HADD2.F32 R128, -RZ, R160.reuse.H0_H0 ;  /* 0x200000a0ff807230 */ /* 0x100fe20000004100 */
[----:B------:R-:W-:Y:S01]  /*b070*/  F2FP.SATFINITE.E4M3.F32.PACK_AB_MERGE_C R64, R5, R4, R86 ;  /* 0x000000040540723e */ /* 0x000fe20004807056 */
[C---:B------:R-:W-:Y:S01]  /*b080*/  FMUL R51, R78.reuse, R58 ;  /* 0x0000003a4e337220 */ /* 0x040fe20000400000 */
[C---:B------:R-:W-:Y:S01]  /*b090*/  FMUL R53, R78.reuse, R60 ;  /* 0x0000003c4e357220 */ /* 0x040fe20000400000 */
[C---:B------:R-:W-:Y:S01]  /*b0a0*/  FFMA R43, R81.reuse, R124, R43 ;  /* 0x0000007c512b7223 */ /* 0x040fe2000000002b */
[----:B------:R-:W-:Y:S02]  /*b0b0*/  HADD2.F32 R131, -RZ, R160.H1_H1 ;  /* 0x300000a0ff837230 */ /* 0x000fe40000004100 */
[C---:B------:R-:W-:Y:S01]  /*b0c0*/  FMUL R47, R78.reuse, R54 ;  /* 0x000000364e2f7220 */ /* 0x040fe20000400000 */
[C---:B------:R-:W-:Y:S01]  /*b0d0*/  FMUL R58, R78.reuse, R65 ;  /* 0x000000414e3a7220 */ /* 0x040fe20000400000 */
[----:B------:R-:W-:Y:S01]  /*b0e0*/  FMUL R60, R78, R67 ;  /* 0x000000434e3c7220 */ /* 0x000fe20000400000 */
[----:B------:R-:W-:Y:S01]  /*b0f0*/  F2FP.SATFINITE.E4M3.F32.PACK_AB_MERGE_C R5, R20, R11, RZ ;  /* 0x0000000b1405723e */ /* 0x000fe200048070ff */
[----:B------:R-:W-:Y:S01]  /*b100*/  FFMA R44, R81, R127, R44 ;  /* 0x0000007f512c7223 */ /* 0x000fe2000000002c */
[C---:B------:R-:W-:Y:S01]  /*b110*/  FMUL R48, R78.reuse, R55 ;  /* 0x000000374e307220 */ /* 0x040fe20000400000 */
[----:B------:R-:W-:Y:S01]  /*b120*/  F2FP.SATFINITE.E4M3.F32.PACK_AB_MERGE_C R65, R9, R8, R138 ;  /* 0x000000080941723e */ /* 0x000fe2000480708a */
[----:B------:R-:W-:Y:S01]  /*b130*/  FFMA R45, R81, R126, R45 ;  /* 0x0000007e512d7223 */ /* 0x000fe2000000002d */
[----:B------:R-:W-:Y:S01]  /*b140*/  F2FP.SATFINITE.E4M3.F32.PACK_AB_MERGE_C R67, R17, R16, R18 ;  /* 0x000000101143723e */ /* 0x000fe20004807012 */
[----:B------:R-:W-:Y:S01]  /*b150*/  FMUL R49, R78, R56 ;  /* 0x000000384e317220 */ /* 0x000fe20000400000 */
[C---:B------:R-:W-:Y:S01]  /*b160*/  FFMA R46, R81.reuse, R129, R46 ;  /* 0x00000081512e7223 */ /* 0x040fe2000000002e */
[--C-:B------:R-:W-:Y:S02]  /*b170*/  HADD2.F32 R132, -RZ, R161.reuse.H0_H0 ;  /* 0x200000a1ff847230 */ /* 0x100fe40000004100 */
[C---:B------:R-:W-:Y:S01]  /*b180*/  FFMA R47, R81.reuse, R128, R47 ;  /* 0x00000080512f7223 */ /* 0x040fe2000000002f */
[----:B------:R1:W-:Y:S01]  /*b190*/  STS.128 [R172+UR49+0xa200], R64 ;  /* 0x00a20040ac007988 */ /* 0x0003e20008000c31 */
[----:B------:R-:W-:Y:S01]  /*b1a0*/  HADD2.F32 R135, -RZ, R161.H1_H1 ;  /* 0x300000a1ff877230 */ /* 0x000fe20000004100 */
[----:B------:R-:W-:Y:S01]  /*b1b0*/  F2FP.SATFINITE.E4M3.F32.PACK_AB_MERGE_C R5, R10, R7, R5 ;  /* 0x000000070a05723e */ /* 0x000fe20004807005 */
[C---:B------:R-:W-:Y:S01]  /*b1c0*/  FFMA R48, R81.reuse, R131, R48 ;  /* 0x0000008351307223 */ /* 0x040fe20000000030 */
[----:B------:R-:W-:Y:S01]  /*b1d0*/  F2FP.SATFINITE.E4M3.F32.PACK_AB_MERGE_C R7, R28, R27, RZ ;  /* 0x0000001b1c07723e */ /* 0x000fe200048070ff */
        /* <DEDUP_REMOVED lines=8> */
[----:B------:R-:W-:Y:S01]  /*b260*/  FMUL R56, R78, R63 ;  /* 0x0000003f4e387220 */ /* 0x000fe20000400000 */
[----:B------:R-:W-:Y:S01]  /*b270*/  F2FP.SATFINITE.E4M3.F32.PACK_AB_MERGE_C R4, R2, R0, R3 ;  /* 0x000000000204723e */ /* 0x000fe20004807003 */
[C---:B------:R-:W-:Y:S01]  /*b280*/  FFMA R53, R81.reuse, R134, R53 ;  /* 0x0000008651357223 */ /* 0x040fe20000000035 */
[----:B------:R-:W-:Y:S01]  /*b290*/  F2FP.SATFINITE.E4M3.F32.PACK_AB_MERGE_C R7, R26, R25, R7 ;  /* 0x000000191a07723e */ /* 0x000fe20004807007 */
[C---:B------:R-:W-:Y:S01]  /*b2a0*/  FFMA R54, R81.reuse, R137, R54 ;  /* 0x0000008951367223 */ /* 0x040fe20000000036 */
[--C-:B------:R-:W-:Y:S02]  /*b2b0*/  HADD2.F32 R84, -RZ, R163.reuse.H0_H0 ;  /* 0x200000a3ff547230 */ /* 0x100fe40000004100 */
[C---:B------:R-:W-:Y:S01]  /*b2c0*/  FFMA R55, R81.reuse, R136, R55 ;  /* 0x0000008851377223 */ /* 0x040fe20000000037 */
[----:B------:R-:W-:Y:S01]  /*b2d0*/  HADD2.F32 R85, -RZ, R163.H1_H1 ;  /* 0x300000a3ff557230 */ /* 0x000fe20000004100 */
[----:B------:R1:W-:Y:S01]  /*b2e0*/  STS.128 [R192+0xa010], R4 ;  /* 0x00a01004c0007388 */ /* 0x0003e20000000c00 */
[----:B------:R-:W-:Y:S01]  /*b2f0*/  F2FP.SATFINITE.E4M3.F32.PACK_AB_MERGE_C R35, R36, R35, RZ ;  /* 0x000000232423723e */ /* 0x000fe200048070ff */
[C---:B------:R-:W-:Y:S01]  /*b300*/  FFMA R56, R81.reuse, R139, R56 ;  /* 0x0000008b51387223 */ /* 0x040fe20000000038 */
[----:B------:R-:W-:Y:S01]  /*b310*/  F2FP.SATFINITE.E4M3.F32.PACK_AB_MERGE_C R39, R40, R39, RZ ;  /* 0x000000272827723e */ /* 0x000fe200048070ff */
[C---:B------:R-:W-:Y:S01]  /*b320*/  FFMA R57, R81.reuse, R82, R57 ;  /* 0x0000005251397223 */ /* 0x040fe20000000039 */
[----:B------:R-:W-:Y:S01]  /*b330*/  F2FP.SATFINITE.E4M3.F32.PACK_AB_MERGE_C R43, R44, R43, RZ ;  /* 0x0000002b2c2b723e */ /* 0x000fe200048070ff */
[C---:B------:R-:W-:Y:S01]  /*b340*/  FFMA R58, R81.reuse, R83, R58 ;  /* 0x00000053513a7223 */ /* 0x040fe2000000003a */
[C---:B------:R-:W-:Y:S01]  /*b350*/  FFMA R59, R81.reuse, R84, R59 ;  /* 0x00000054513b7223 */ /* 0x040fe2000000003b */
[----:B------:R-:W-:Y:S01]  /*b360*/  F2FP.SATFINITE.E4M3.F32.PACK_AB_MERGE_C R33, R34, R33, R35 ;  /* 0x000000212221723e */ /* 0x000fe20004807023 */
        /* <DEDUP_REMOVED lines=11> */
[----:B------:R-:W-:Y:S05]  /*b420*/  F2FP.SATFINITE.E4M3.F32.PACK_AB_MERGE_C R51, R58, R57, R59 ;  /* 0x000000393a33723e */ /* 0x000fea000480703b */
        /* <DEDUP_REMOVED lines=18> */
.L_x_135:
[----:B------:R-:W-:Y:S05]  /*b550*/  BSYNC.RECONVERGENT B0 ;  /* 0x0000000000007941 */ /* 0x000fea0003800200 */
.L_x_134:
[----:B------:R-:W-:Y:S01]  /*b560*/  BAR.SYNC.DEFER_BLOCKING 0x1, 0x80 ;  /* 0x0042000000007b1d */ /* 0x000fe20000010000 */
[----:B------:R-:W-:Y:S01]  /*b570*/  ISETP.NE.AND P2, PT, R190, RZ, PT ;  /* 0x000000ffbe00720c */ /* 0x000fe20003f45270 */
[----:B------:R-:W-:Y:S01]  /*b580*/  IMAD.IADD R20, R75, 0x1, R147 ;  /* 0x000000014b147824 */ /* 0x000fe200078e0293 */
[----:B------:R-:W-:Y:S01]  /*b590*/  ISETP.NE.AND P0, PT, R191, 0x2, PT ;  /* 0x00000002bf00780c */ /* 0x000fe20003f05270 */
[----:B------:R-:W-:Y:S01]  /*b5a0*/  IMAD.IADD R21, R77, 0x1, R170 ;  /* 0x000000014d157824 */ /* 0x000fe200078e02aa */
[----:B------:R-:W-:Y:S02]  /*b5b0*/  ISETP.NE.AND P1, PT, R76, 0x2, PT ;  /* 0x000000024c00780c */ /* 0x000fe40003f25270 */
[----:B------:R-:W-:Y:S02]  /*b5c0*/  SEL R3, RZ, 0x1, P0 ;  /* 0x00000001ff037807 */ /* 0x000fe40000000000 */
[----:B------:R-:W-:Y:S02]  /*b5d0*/  SEL R0, RZ, 0x1, P1 ;  /* 0x00000001ff007807 */ /* 0x000fe40000800000 */
[----:B------:R-:W-:Y:S02]  /*b5e0*/  LOP3.LUT R182, R182, R3, RZ, 0x3c, !PT ;  /* 0x00000003b6b67212 */ /* 0x000fe400078e3cff */
[----:B------:R-:W-:Y:S02]  /*b5f0*/  LOP3.LUT R183, R183, R0, RZ, 0x3c, !PT ;  /* 0x00000000b7b77212 */ /* 0x000fe400078e3cff */
[----:B------:R-:W-:Y:S02]  /*b600*/  @P2 R2UR UR36, R179 ;  /* 0x00000000b32422ca */ /* 0x000fe400000e0000 */
[----:B------:R-:W-:Y:S02]  /*b610*/  SEL R191, R191, RZ, P0 ;  /* 0x000000ffbfbf7207 */ /* 0x000fe40000000000 */
[----:B------:R-:W-:Y:S01]  /*b620*/  SEL R76, R76, RZ, P1 ;  /* 0x000000ff4c4c7207 */ /* 0x000fe20000800000 */
[----:B------:R-:W-:Y:S10]  /*b630*/  @P2 BRA `(.L_x_136) ;  /* 0xffffff9800d82947 */ /* 0x000ff4000383ffff */
[----:B------:R-:W-:Y:S05]  /*b640*/  EXIT ;  /* 0x000000000000794d */ /* 0x000fea0003800000 */
.L_x_20:
[----:B--2---:R2:W1:Y:S02]  /*b650*/  SYNCS.PHASECHK.TRANS64.TRYWAIT P0, [R3+URZ+0x180], R2 ;  /* 0x00018002030075a7 */ /* 0x00446400080011ff */
[----:B-1----:R-:W-:Y:S05]  /*b660*/  @!P0 NANOSLEEP.SYNCS 0x989680 ;  /* 0x009896800000895d */ /* 0x002fea0003900000 */
[----:B------:R-:W1:Y:S02]  /*b670*/  @!P0 SYNCS.PHASECHK.TRANS64 P0, [R3+URZ+0x180], R2 ;  /* 0x00018002030085a7 */ /* 0x000e6400080010ff */
[----:B-1----:R-:W-:Y:S05]  /*b680*/  @!P0 BRA `(.L_x_20) ;  /* 0xfffffffc00f08947 */ /* 0x002fea000383ffff */
[----:B------:R-:W-:Y:S05]  /*b690*/  BRA `(.L_x_137) ;  /* 0xffffff60001c7947 */ /* 0x000fea000383ffff */
.L_x_23:
[----:B-1----:R-:W-:-:S07]  /*b6a0*/  MOV R2, UR33 ;  /* 0x0000002100027c02 */ /* 0x002fce0008000f00 */
.L_x_138:
[----:B-1----:R1:W2:Y:S02]  /*b6b0*/  SYNCS.PHASECHK.TRANS64.TRYWAIT P0, [R2+URZ+0x70], R5 ;  /* 0x00007005020075a7 */ /* 0x0022a400080011ff */
[----:B--2---:R-:W-:Y:S05]  /*b6c0*/  @!P0 NANOSLEEP.SYNCS 0x989680 ;  /* 0x009896800000895d */ /* 0x004fea0003900000 */
[----:B------:R-:W2:Y:S02]  /*b6d0*/  @!P0 SYNCS.PHASECHK.TRANS64 P0, [R2+URZ+0x70], R5 ;  /* 0x00007005020085a7 */ /* 0x000ea400080010ff */
[----:B--2---:R-:W-:Y:S05]  /*b6e0*/  @!P0 BRA `(.L_x_138) ;  /* 0xfffffffc00f08947 */ /* 0x004fea000383ffff */
[----:B------:R-:W-:Y:S05]  /*b6f0*/  BRA `(.L_x_22) ;  /* 0xffffff6000707947 */ /* 0x000fea000383ffff */
.L_x_29:
[----:B-1----:R-:W-:-:S07]  /*b700*/  MOV R2, UR25 ;  /* 0x0000001900027c02 */ /* 0x002fce0008000f00 */
.L_x_139:
[----:B-1----:R1:W2:Y:S02]  /*b710*/  SYNCS.PHASECHK.TRANS64.TRYWAIT P0, [R2+URZ+0x70], R5 ;  /* 0x00007005020075a7 */ /* 0x0022a400080011ff */
[----:B--2---:R-:W-:Y:S05]  /*b720*/  @!P0 NANOSLEEP.SYNCS 0x989680 ;  /* 0x009896800000895d */ /* 0x004fea0003900000 */
[----:B------:R-:W2:Y:S02]  /*b730*/  @!P0 SYNCS.PHASECHK.TRANS64 P0, [R2+URZ+0x70], R5 ;  /* 0x00007005020085a7 */ /* 0x000ea400080010ff */
[----:B--2---:R-:W-:Y:S05]  /*b740*/  @!P0 BRA `(.L_x_139) ;  /* 0xfffffffc00f08947 */ /* 0x004fea000383ffff */
[----:B------:R-:W-:Y:S05]  /*b750*/  BRA `(.L_x_28) ;  /* 0xffffff6400307947 */ /* 0x000fea000383ffff */
.L_x_33:
[----:B-1----:R1:W2:Y:S02]  /*b760*/  SYNCS.PHASECHK.TRANS64.TRYWAIT P0, [R2+URZ+0x130], R3 ;  /* 0x00013003020075a7 */ /* 0x0022a400080011ff */
[----:B--2---:R-:W-:Y:S05]  /*b770*/  @!P0 NANOSLEEP.SYNCS 0x989680 ;  /* 0x009896800000895d */ /* 0x004fea0003900000 */
[----:B------:R-:W2:Y:S02]  /*b780*/  @!P0 SYNCS.PHASECHK.TRANS64 P0, [R2+URZ+0x130], R3 ;  /* 0x00013003020085a7 */ /* 0x000ea400080010ff */
[----:B--2---:R-:W-:Y:S05]  /*b790*/  @!P0 BRA `(.L_x_33) ;  /* 0xfffffffc00f08947 */ /* 0x004fea000383ffff */
[----:B------:R-:W-:Y:S05]  /*b7a0*/  BRA `(.L_x_140) ;  /* 0xffffff6400d47947 */ /* 0x000fea000383ffff */
.L_x_37:
[----:B----4-:R-:W-:-:S07]  /*b7b0*/  MOV R0, UR5 ;  /* 0x0000000500007c02 */ /* 0x010fce0008000f00 */
.L_x_141:
[----:B-1----:R1:W2:Y:S02]  /*b7c0*/  SYNCS.PHASECHK.TRANS64.TRYWAIT P0, [R0+URZ], R3 ;  /* 0x00000003000075a7 */ /* 0x0022a400080011ff */
[----:B--2---:R-:W-:Y:S05]  /*b7d0*/  @!P0 NANOSLEEP.SYNCS 0x989680 ;  /* 0x009896800000895d */ /* 0x004fea0003900000 */
[----:B------:R-:W2:Y:S02]  /*b7e0*/  @!P0 SYNCS.PHASECHK.TRANS64 P0, [R0+URZ], R3 ;  /* 0x00000003000085a7 */ /* 0x000ea400080010ff */
[----:B--2---:R-:W-:Y:S05]  /*b7f0*/  @!P0 BRA `(.L_x_141) ;  /* 0xfffffffc00f08947 */ /* 0x004fea000383ffff */
[----:B------:R-:W-:Y:S05]  /*b800*/  BRA `(.L_x_142) ;  /* 0xffffff6c00447947 */ /* 0x000fea000383ffff */
.L_x_38:
[----:B----4-:R-:W-:-:S07]  /*b810*/  MOV R0, UR5 ;  /* 0x0000000500007c02 */ /* 0x010fce0008000f00 */
.L_x_143:
[----:B-1----:R1:W2:Y:S02]  /*b820*/  SYNCS.PHASECHK.TRANS64.TRYWAIT P0, [R0+URZ], R3 ;  /* 0x00000003000075a7 */ /* 0x0022a400080011ff */
[----:B--2---:R-:W-:Y:S05]  /*b830*/  @!P0 NANOSLEEP.SYNCS 0x989680 ;  /* 0x009896800000895d */ /* 0x004fea0003900000 */
[----:B------:R-:W2:Y:S02]  /*b840*/  @!P0 SYNCS.PHASECHK.TRANS64 P0, [R0+URZ], R3 ;  /* 0x00000003000085a7 */ /* 0x000ea400080010ff */
[----:B--2---:R-:W-:Y:S05]  /*b850*/  @!P0 BRA `(.L_x_143) ;  /* 0xfffffffc00f08947 */ /* 0x004fea000383ffff */
[----:B------:R-:W-:Y:S05]  /*b860*/  BRA `(.L_x_144) ;  /* 0xffffff6c00507947 */ /* 0x000fea000383ffff */
.L_x_39:
[----:B----4-:R-:W-:-:S07]  /*b870*/  MOV R0, UR5 ;  /* 0x0000000500007c02 */ /* 0x010fce0008000f00 */
.L_x_145:
[----:B-1----:R1:W2:Y:S02]  /*b880*/  SYNCS.PHASECHK.TRANS64.TRYWAIT P0, [R0+URZ], R3 ;  /* 0x00000003000075a7 */ /* 0x0022a400080011ff */
[----:B--2---:R-:W-:Y:S05]  /*b890*/  @!P0 NANOSLEEP.SYNCS 0x989680 ;  /* 0x009896800000895d */ /* 0x004fea0003900000 */
[----:B------:R-:W2:Y:S02]  /*b8a0*/  @!P0 SYNCS.PHASECHK.TRANS64 P0, [R0+URZ], R3 ;  /* 0x00000003000085a7 */ /* 0x000ea400080010ff */
[----:B--2---:R-:W-:Y:S05]  /*b8b0*/  @!P0 BRA `(.L_x_145) ;  /* 0xfffffffc00f08947 */ /* 0x004fea000383ffff */
[----:B------:R-:W-:Y:S05]  /*b8c0*/  BRA `(.L_x_146) ;  /* 0xffffff6c005c7947 */ /* 0x000fea000383ffff */
.L_x_40:
[----:B----4-:R-:W-:-:S07]  /*b8d0*/  MOV R0, UR5 ;  /* 0x0000000500007c02 */ /* 0x010fce0008000f00 */
.L_x_147:
[----:B-1----:R1:W2:Y:S02]  /*b8e0*/  SYNCS.PHASECHK.TRANS64.TRYWAIT P0, [R0+URZ], R3 ;  /* 0x00000003000075a7 */ /* 0x0022a400080011ff */
[----:B--2---:R-:W-:Y:S05]  /*b8f0*/  @!P0 NANOSLEEP.SYNCS 0x989680 ;  /* 0x009896800000895d */ /* 0x004fea0003900000 */
[----:B------:R-:W2:Y:S02]  /*b900*/  @!P0 SYNCS.PHASECHK.TRANS64 P0, [R0+URZ], R3 ;  /* 0x00000003000085a7 */ /* 0x000ea400080010ff */
[----:B--2---:R-:W-:Y:S05]  /*b910*/  @!P0 BRA `(.L_x_147) ;  /* 0xfffffffc00f08947 */ /* 0x004fea000383ffff */
[----:B------:R-:W-:Y:S05]  /*b920*/  BRA `(.L_x_148) ;  /* 0xffffff6c00687947 */ /* 0x000fea000383ffff */
.L_x_41:
[----:B----4-:R-:W-:-:S07]  /*b930*/  MOV R0, UR5 ;  /* 0x0000000500007c02 */ /* 0x010fce0008000f00 */
.L_x_149:
[----:B-1----:R1:W2:Y:S02]  /*b940*/  SYNCS.PHASECHK.TRANS64.TRYWAIT P0, [R0+URZ], R3 ;  /* 0x00000003000075a7 */ /* 0x0022a400080011ff */
[----:B--2---:R-:W-:Y:S05]  /*b950*/  @!P0 NANOSLEEP.SYNCS 0x989680 ;  /* 0x009896800000895d */ /* 0x004fea0003900000 */
[----:B------:R-:W2:Y:S02]  /*b960*/  @!P0 SYNCS.PHASECHK.TRANS64 P0, [R0+URZ], R3 ;  /* 0x00000003000085a7 */ /* 0x000ea400080010ff */
[----:B--2---:R-:W-:Y:S05]  /*b970*/  @!P0 BRA `(.L_x_149) ;  /* 0xfffffffc00f08947 */ /* 0x004fea000383ffff */
[----:B------:R-:W-:Y:S05]  /*b980*/  BRA `(.L_x_150) ;  /* 0xffffff6c00747947 */ /* 0x000fea000383ffff */
.L_x_42:
[----:B----4-:R-:W-:-:S07]  /*b990*/  MOV R0, UR5 ;  /* 0x0000000500007c02 */ /* 0x010fce0008000f00 */
.L_x_151:
[----:B-1----:R1:W2:Y:S02]  /*b9a0*/  SYNCS.PHASECHK.TRANS64.TRYWAIT P0, [R0+URZ], R3 ;  /* 0x00000003000075a7 */ /* 0x0022a400080011ff */
[----:B--2---:R-:W-:Y:S05]  /*b9b0*/  @!P0 NANOSLEEP.SYNCS 0x989680 ;  /* 0x009896800000895d */ /* 0x004fea0003900000 */
[----:B------:R-:W2:Y:S02]  /*b9c0*/  @!P0 SYNCS.PHASECHK.TRANS64 P0, [R0+URZ], R3 ;  /* 0x00000003000085a7 */ /* 0x000ea400080010ff */
[----:B--2---:R-:W-:Y:S05]  /*b9d0*/  @!P0 BRA `(.L_x_151) ;  /* 0xfffffffc00f08947 */ /* 0x004fea000383ffff */
[----:B------:R-:W-:Y:S05]  /*b9e0*/  BRA `(.L_x_152) ;  /* 0xffffff6c00807947 */ /* 0x000fea000383ffff */
.L_x_43:
[----:B----4-:R-:W-:-:S07]  /*b9f0*/  MOV R0, UR5 ;  /* 0x0000000500007c02 */ /* 0x010fce0008000f00 */
.L_x_153:
[----:B-1----:R1:W2:Y:S02]  /*ba00*/  SYNCS.PHASECHK.TRANS64.TRYWAIT P0, [R0+URZ], R3 ;  /* 0x00000003000075a7 */ /* 0x0022a400080011ff */
[----:B--2---:R-:W-:Y:S05]  /*ba10*/  @!P0 NANOSLEEP.SYNCS 0x989680 ;  /* 0x009896800000895d */ /* 0x004fea0003900000 */
[----:B------:R-:W2:Y:S02]  /*ba20*/  @!P0 SYNCS.PHASECHK.TRANS64 P0, [R0+URZ], R3 ;  /* 0x00000003000085a7 */ /* 0x000ea400080010ff */
[----:B--2---:R-:W-:Y:S05]  /*ba30*/  @!P0 BRA `(.L_x_153) ;  /* 0xfffffffc00f08947 */ /* 0x004fea000383ffff */
[----:B------:R-:W-:Y:S05]  /*ba40*/  BRA `(.L_x_154) ;  /* 0xffffff6c008c7947 */ /* 0x000fea000383ffff */
.L_x_44:
[----:B----4-:R-:W-:-:S07]  /*ba50*/  MOV R0, UR5 ;  /* 0x0000000500007c02 */ /* 0x010fce0008000f00 */
.L_x_155:
[----:B-1----:R1:W2:Y:S02]  /*ba60*/  SYNCS.PHASECHK.TRANS64.TRYWAIT P0, [R0+URZ], R3 ;  /* 0x00000003000075a7 */ /* 0x0022a400080011ff */
[----:B--2---:R-:W-:Y:S05]  /*ba70*/  @!P0 NANOSLEEP.SYNCS 0x989680 ;  /* 0x009896800000895d */ /* 0x004fea0003900000 */
[----:B------:R-:W2:Y:S02]  /*ba80*/  @!P0 SYNCS.PHASECHK.TRANS64 P0, [R0+URZ], R3 ;  /* 0x00000003000085a7 */ /* 0x000ea400080010ff */
[----:B--2---:R-:W-:Y:S05]  /*ba90*/  @!P0 BRA `(.L_x_155) ;  /* 0xfffffffc00f08947 */ /* 0x004fea000383ffff */
[----:B------:R-:W-:Y:S05]  /*baa0*/  BRA `(.L_x_156) ;  /* 0xffffff6c00987947 */ /* 0x000fea000383ffff */
.L_x_45:
[----:B----4-:R-:W-:-:S07]  /*bab0*/  MOV R0, UR5 ;  /* 0x0000000500007c02 */ /* 0x010fce0008000f00 */
.L_x_157:
[----:B-1----:R1:W2:Y:S02]  /*bac0*/  SYNCS.PHASECHK.TRANS64.TRYWAIT P0, [R0+URZ], R3 ;  /* 0x00000003000075a7 */ /* 0x0022a400080011ff */
[----:B--2---:R-:W-:Y:S05]  /*bad0*/  @!P0 NANOSLEEP.SYNCS 0x989680 ;  /* 0x009896800000895d */ /* 0x004fea0003900000 */
[----:B------:R-:W2:Y:S02]  /*bae0*/  @!P0 SYNCS.PHASECHK.TRANS64 P0, [R0+URZ], R3 ;  /* 0x00000003000085a7 */ /* 0x000ea400080010ff */
[----:B--2---:R-:W-:Y:S05]  /*baf0*/  @!P0 BRA `(.L_x_157) ;  /* 0xfffffffc00f08947 */ /* 0x004fea000383ffff */
[----:B------:R-:W-:Y:S05]  /*bb00*/  BRA `(.L_x_158) ;  /* 0xffffff6c00a47947 */ /* 0x000fea000383ffff */
.L_x_46:
[----:B----4-:R-:W-:-:S07]  /*bb10*/  MOV R0, UR5 ;  /* 0x0000000500007c02 */ /* 0x010fce0008000f00 */
.L_x_159:
[----:B-1----:R1:W2:Y:S02]  /*bb20*/  SYNCS.PHASECHK.TRANS64.TRYWAIT P0, [R0+URZ], R3 ;  /* 0x00000003000075a7 */ /* 0x0022a400080011ff */
[----:B--2---:R-:W-:Y:S05]  /*bb30*/  @!P0 NANOSLEEP.SYNCS 0x989680 ;  /* 0x009896800000895d */ /* 0x004fea0003900000 */
[----:B------:R-:W2:Y:S02]  /*bb40*/  @!P0 SYNCS.PHASECHK.TRANS64 P0, [R0+URZ], R3 ;  /* 0x00000003000085a7 */ /* 0x000ea400080010ff */
[----:B--2---:R-:W-:Y:S05]  /*bb50*/  @!P0 BRA `(.L_x_159) ;  /* 0xfffffffc00f08947 */ /* 0x004fea000383ffff */
[----:B------:R-:W-:Y:S05]  /*bb60*/  BRA `(.L_x_160) ;  /* 0xffffff6c00b07947 */ /* 0x000fea000383ffff */
.L_x_47:
[----:B----4-:R-:W-:-:S07]  /*bb70*/  MOV R0, UR5 ;  /* 0x0000000500007c02 */ /* 0x010fce0008000f00 */
.L_x_161:
[----:B-1----:R1:W2:Y:S02]  /*bb80*/  SYNCS.PHASECHK.TRANS64.TRYWAIT P0, [R0+URZ], R3 ;  /* 0x00000003000075a7 */ /* 0x0022a400080011ff */
[----:B--2---:R-:W-:Y:S05]  /*bb90*/  @!P0 NANOSLEEP.SYNCS 0x989680 ;  /* 0x009896800000895d */ /* 0x004fea0003900000 */
[----:B------:R-:W2:Y:S02]  /*bba0*/  @!P0 SYNCS.PHASECHK.TRANS64 P0, [R0+URZ], R3 ;  /* 0x00000003000085a7 */ /* 0x000ea400080010ff */
[----:B--2---:R-:W-:Y:S05]  /*bbb0*/  @!P0 BRA `(.L_x_161) ;  /* 0xfffffffc00f08947 */ /* 0x004fea000383ffff */
[----:B------:R-:W-:Y:S05]  /*bbc0*/  BRA `(.L_x_162) ;  /* 0xffffff6c00bc7947 */ /* 0x000fea000383ffff */
.L_x_48:
[----:B----4-:R-:W-:-:S07]  /*bbd0*/  MOV R0, UR5 ;  /* 0x0000000500007c02 */ /* 0x010fce0008000f00 */
.L_x_163:
[----:B-1----:R1:W2:Y:S02]  /*bbe0*/  SYNCS.PHASECHK.TRANS64.TRYWAIT P0, [R0+URZ], R3 ;  /* 0x00000003000075a7 */ /* 0x0022a400080011ff */
[----:B--2---:R-:W-:Y:S05]  /*bbf0*/  @!P0 NANOSLEEP.SYNCS 0x989680 ;  /* 0x009896800000895d */ /* 0x004fea0003900000 */
[----:B------:R-:W2:Y:S02]  /*bc00*/  @!P0 SYNCS.PHASECHK.TRANS64 P0, [R0+URZ], R3 ;  /* 0x00000003000085a7 */ /* 0x000ea400080010ff */
[----:B--2---:R-:W-:Y:S05]  /*bc10*/  @!P0 BRA `(.L_x_163) ;  /* 0xfffffffc00f08947 */ /* 0x004fea000383ffff */
[----:B------:R-:W-:Y:S05]  /*bc20*/  BRA `(.L_x_164) ;  /* 0xffffff6c00c87947 */ /* 0x000fea000383ffff */
.L_x_49:
[----:B----4-:R-:W-:-:S07]  /*bc30*/  MOV R0, UR5 ;  /* 0x0000000500007c02 */ /* 0x010fce0008000f00 */
.L_x_165:
[----:B-1----:R1:W2:Y:S02]  /*bc40*/  SYNCS.PHASECHK.TRANS64.TRYWAIT P0, [R0+URZ], R3 ;  /* 0x00000003000075a7 */ /* 0x0022a400080011ff */
[----:B--2---:R-:W-:Y:S05]  /*bc50*/  @!P0 NANOSLEEP.SYNCS 0x989680 ;  /* 0x009896800000895d */ /* 0x004fea0003900000 */
[----:B------:R-:W2:Y:S02]  /*bc60*/  @!P0 SYNCS.PHASECHK.TRANS64 P0, [R0+URZ], R3 ;  /* 0x00000003000085a7 */ /* 0x000ea400080010ff */
[----:B--2---:R-:W-:Y:S05]  /*bc70*/  @!P0 BRA `(.L_x_165) ;  /* 0xfffffffc00f08947 */ /* 0x004fea000383ffff */
[----:B------:R-:W-:Y:S05]  /*bc80*/  BRA `(.L_x_166) ;  /* 0xffffff6c00d47947 */ /* 0x000fea000383ffff */
.L_x_52:
[----:B-1----:R1:W2:Y:S02]  /*bc90*/  SYNCS.PHASECHK.TRANS64.TRYWAIT P0, [R0+URZ+0x170], R5 ;  /* 0x00017005000075a7 */ /* 0x0022a400080011ff */
[----:B--2---:R-:W-:Y:S05]  /*bca0*/  @!P0 NANOSLEEP.SYNCS 0x989680 ;  /* 0x009896800000895d */ /* 0x004fea0003900000 */
[----:B------:R-:W2:Y:S02]  /*bcb0*/  @!P0 SYNCS.PHASECHK.TRANS64 P0, [R0+URZ+0x170], R5 ;  /* 0x00017005000085a7 */ /* 0x000ea400080010ff */
[----:B--2---:R-:W-:Y:S05]  /*bcc0*/  @!P0 BRA `(.L_x_52) ;  /* 0xfffffffc00f08947 */ /* 0x004fea000383ffff */
[----:B------:R-:W-:Y:S05]  /*bcd0*/  BRA `(.L_x_167) ;  /* 0xffffff7000307947 */ /* 0x000fea000383ffff */
.L_x_53:
[----:B------:R-:W-:-:S07]  /*bce0*/  MOV R0, UR5 ;  /* 0x0000000500007c02 */ /* 0x000fce0008000f00 */
.L_x_168:
[----:B-1----:R1:W2:Y:S02]  /*bcf0*/  SYNCS.PHASECHK.TRANS64.TRYWAIT P0, [R0+URZ+0x140], R5 ;  /* 0x00014005000075a7 */ /* 0x0022a400080011ff */
[----:B--2---:R-:W-:Y:S05]  /*bd00*/  @!P0 NANOSLEEP.SYNCS 0x989680 ;  /* 0x009896800000895d */ /* 0x004fea0003900000 */
[----:B------:R-:W2:Y:S02]  /*bd10*/  @!P0 SYNCS.PHASECHK.TRANS64 P0, [R0+URZ+0x140], R5 ;  /* 0x00014005000085a7 */ /* 0x000ea400080010ff */
[----:B--2---:R-:W-:Y:S05]  /*bd20*/  @!P0 BRA `(.L_x_168) ;  /* 0xfffffffc00f08947 */ /* 0x004fea000383ffff */
[----:B------:R-:W-:Y:S05]  /*bd30*/  BRA `(.L_x_169) ;  /* 0xffffff7000407947 */ /* 0x000fea000383ffff */
.L_x_54:
[----:B-1----:R1:W2:Y:S02]  /*bd40*/  SYNCS.PHASECHK.TRANS64.TRYWAIT P1, [R0+URZ+0x130], R5 ;  /* 0x00013005000075a7 */ /* 0x0022a400080211ff */
[----:B--2---:R-:W-:Y:S05]  /*bd50*/  @!P1 NANOSLEEP.SYNCS 0x989680 ;  /* 0x009896800000995d */ /* 0x004fea0003900000 */
[----:B------:R-:W2:Y:S02]  /*bd60*/  @!P1 SYNCS.PHASECHK.TRANS64 P1, [R0+URZ+0x130], R5 ;  /* 0x00013005000095a7 */ /* 0x000ea400080210ff */
[----:B--2---:R-:W-:Y:S05]  /*bd70*/  @!P1 BRA `(.L_x_54) ;  /* 0xfffffffc00f09947 */ /* 0x004fea000383ffff */
[----:B------:R-:W-:Y:S05]  /*bd80*/  BRA `(.L_x_170) ;  /* 0xffffff7000707947 */ /* 0x000fea000383ffff */
.L_x_57:
[----:B------:R-:W-:-:S07]  /*bd90*/  MOV R0, UR5 ;  /* 0x0000000500007c02 */ /* 0x000fce0008000f00 */
.L_x_171:
[----:B-1----:R1:W2:Y:S02]  /*bda0*/  SYNCS.PHASECHK.TRANS64.TRYWAIT P0, [R0+URZ+0x140], R3 ;  /* 0x00014003000075a7 */ /* 0x0022a400080011ff */
[----:B--2---:R-:W-:Y:S05]  /*bdb0*/  @!P0 NANOSLEEP.SYNCS 0x989680 ;  /* 0x009896800000895d */ /* 0x004fea0003900000 */
[----:B------:R-:W2:Y:S02]  /*bdc0*/  @!P0 SYNCS.PHASECHK.TRANS64 P0, [R0+URZ+0x140], R3 ;  /* 0x00014003000085a7 */ /* 0x000ea400080010ff */
[----:B--2---:R-:W-:Y:S05]  /*bdd0*/  @!P0 BRA `(.L_x_171) ;  /* 0xfffffffc00f08947 */ /* 0x004fea000383ffff */
[----:B------:R-:W-:Y:S05]  /*bde0*/  BRA `(.L_x_56) ;  /* 0xffffff7000c47947 */ /* 0x000fea000383ffff */
.L_x_64:
[----:B-1----:R1:W2:Y:S02]  /*bdf0*/  SYNCS.PHASECHK.TRANS64.TRYWAIT P1, [R0+URZ+0x130], R5 ;  /* 0x00013005000075a7 */ /* 0x0022a400080211ff */
[----:B--2---:R-:W-:Y:S05]  /*be00*/  @!P1 NANOSLEEP.SYNCS 0x989680 ;  /* 0x009896800000995d */ /* 0x004fea0003900000 */
[----:B------:R-:W2:Y:S02]  /*be10*/  @!P1 SYNCS.PHASECHK.TRANS64 P1, [R0+URZ+0x130], R5 ;  /* 0x00013005000095a7 */ /* 0x000ea400080210ff */
[----:B--2---:R-:W-:Y:S05]  /*be20*/  @!P1 BRA `(.L_x_64) ;  /* 0xfffffffc00f09947 */ /* 0x004fea000383ffff */
[----:B------:R-:W-:Y:S05]  /*be30*/  BRA `(.L_x_172) ;  /* 0xffffff7800187947 */ /* 0x000fea000383ffff */
.L_x_65:
[----:B------:R-:W-:-:S07]  /*be40*/  MOV R3, UR9 ;  /* 0x0000000900037c02 */ /* 0x000fce0008000f00 */
.L_x_173:
[----:B-1----:R1:W2:Y:S02]  /*be50*/  SYNCS.PHASECHK.TRANS64.TRYWAIT P0, [R3+URZ+0x160], R0 ;  /* 0x00016000030075a7 */ /* 0x0022a400080011ff */
[----:B--2---:R-:W-:Y:S05]  /*be60*/  @!P0 NANOSLEEP.SYNCS 0x989680 ;  /* 0x009896800000895d */ /* 0x004fea0003900000 */
[----:B------:R-:W2:Y:S02]  /*be70*/  @!P0 SYNCS.PHASECHK.TRANS64 P0, [R3+URZ+0x160], R0 ;  /* 0x00016000030085a7 */ /* 0x000ea400080010ff */
[----:B--2---:R-:W-:Y:S05]  /*be80*/  @!P0 BRA `(.L_x_173) ;  /* 0xfffffffc00f08947 */ /* 0x004fea000383ffff */
[----:B------:R-:W-:Y:S05]  /*be90*/  BRA `(.L_x_174) ;  /* 0xffffff78004c7947 */ /* 0x000fea000383ffff */
.L_x_68:
[----:B------:R-:W-:Y:S07]  /*bea0*/  MOV R0, UR7 ;  /* 0x0000000700007c02 */ /* 0x000fee0008000f00 */
.L_x_175:
[----:B-1----:R1:W2:Y:S02]  /*beb0*/  SYNCS.PHASECHK.TRANS64.TRYWAIT P0, [R0+URZ], R3 ;  /* 0x00000003000075a7 */ /* 0x0022a400080011ff */
[----:B--2---:R-:W-:Y:S05]  /*bec0*/  @!P0 NANOSLEEP.SYNCS 0x989680 ;  /* 0x009896800000895d */ /* 0x004fea0003900000 */
[----:B------:R-:W2:Y:S02]  /*bed0*/  @!P0 SYNCS.PHASECHK.TRANS64 P0, [R0+URZ], R3 ;  /* 0x00000003000085a7 */ /* 0x000ea400080010ff */
[----:B--2---:R-:W-:Y:S05]  /*bee0*/  @!P0 BRA `(.L_x_175) ;  /* 0xfffffffc00f08947 */ /* 0x004fea000383ffff */
[----:B------:R-:W-:Y:S05]  /*bef0*/  BRA `(.L_x_67) ;  /* 0xffffff78006c7947 */ /* 0x000fea000383ffff */
.L_x_71:
[----:B------:R-:W-:-:S07]  /*bf00*/  MOV R0, UR5 ;  /* 0x0000000500007c02 */ /* 0x000fce0008000f00 */
.L_x_176:
[----:B--2---:R2:W3:Y:S02]  /*bf10*/  SYNCS.PHASECHK.TRANS64.TRYWAIT P0, [R0+URZ], R3 ;  /* 0x00000003000075a7 */ /* 0x0044e400080011ff */
[----:B---3--:R-:W-:Y:S05]  /*bf20*/  @!P0 NANOSLEEP.SYNCS 0x989680 ;  /* 0x009896800000895d */ /* 0x008fea0003900000 */
[----:B------:R-:W3:Y:S02]  /*bf30*/  @!P0 SYNCS.PHASECHK.TRANS64 P0, [R0+URZ], R3 ;  /* 0x00000003000085a7 */ /* 0x000ee400080010ff */
[----:B---3--:R-:W-:Y:S05]  /*bf40*/  @!P0 BRA `(.L_x_176) ;  /* 0xfffffffc00f08947 */ /* 0x008fea000383ffff */
[----:B------:R-:W-:Y:S05]  /*bf50*/  BRA `(.L_x_177) ;  /* 0xffffff7c00107947 */ /* 0x000fea000383ffff */
.L_x_72:
[----:B------:R-:W-:-:S07]  /*bf60*/  MOV R0, UR7 ;  /* 0x0000000700007c02 */ /* 0x000fce0008000f00 */
.L_x_178:
[----:B--2---:R2:W3:Y:S02]  /*bf70*/  SYNCS.PHASECHK.TRANS64.TRYWAIT P0, [R0+URZ], R3 ;  /* 0x00000003000075a7 */ /* 0x0044e400080011ff */
[----:B---3--:R-:W-:Y:S05]  /*bf80*/  @!P0 NANOSLEEP.SYNCS 0x989680 ;  /* 0x009896800000895d */ /* 0x008fea0003900000 */
[----:B------:R-:W3:Y:S02]  /*bf90*/  @!P0 SYNCS.PHASECHK.TRANS64 P0, [R0+URZ], R3 ;  /* 0x00000003000085a7 */ /* 0x000ee400080010ff */
[----:B---3--:R-:W-:Y:S05]  /*bfa0*/  @!P0 BRA `(.L_x_178) ;  /* 0xfffffffc00f08947 */ /* 0x008fea000383ffff */
[----:B------:R-:W-:Y:S05]  /*bfb0*/  BRA `(.L_x_179) ;  /* 0xffffff7c001c7947 */ /* 0x000fea000383ffff */
.L_x_77:
[----:B--2---:R2:W3:Y:S02]  /*bfc0*/  SYNCS.PHASECHK.TRANS64.TRYWAIT P0, [R0+URZ+0x130], R3 ;  /* 0x00013003000075a7 */ /* 0x0044e400080011ff */
[----:B---3--:R-:W-:Y:S05]  /*bfd0*/  @!P0 NANOSLEEP.SYNCS 0x989680 ;  /* 0x009896800000895d */ /* 0x008fea0003900000 */
[----:B------:R-:W3:Y:S02]  /*bfe0*/  @!P0 SYNCS.PHASECHK.TRANS64 P0, [R0+URZ+0x130], R3 ;  /* 0x00013003000085a7 */ /* 0x000ee400080010ff */
[----:B---3--:R-:W-:Y:S05]  /*bff0*/  @!P0 BRA `(.L_x_77) ;  /* 0xfffffffc00f08947 */ /* 0x008fea000383ffff */
[----:B------:R-:W-:Y:S05]  /*c000*/  BRA `(.L_x_180) ;  /* 0xffffff8000287947 */ /* 0x000fea000383ffff */
.L_x_80:
[----:B------:R-:W-:Y:S07]  /*c010*/  MOV R0, UR7 ;  /* 0x0000000700007c02 */ /* 0x000fee0008000f00 */
.L_x_181:
[----:B--2---:R2:W3:Y:S02]  /*c020*/  SYNCS.PHASECHK.TRANS64.TRYWAIT P0, [R0+URZ+0x128], R3 ;  /* 0x00012803000075a7 */ /* 0x0044e400080011ff */
[----:B---3--:R-:W-:Y:S05]  /*c030*/  @!P0 NANOSLEEP.SYNCS 0x989680 ;  /* 0x009896800000895d */ /* 0x008fea0003900000 */
[----:B------:R-:W3:Y:S02]  /*c040*/  @!P0 SYNCS.PHASECHK.TRANS64 P0, [R0+URZ+0x128], R3 ;  /* 0x00012803000085a7 */ /* 0x000ee400080010ff */
[----:B---3--:R-:W-:Y:S05]  /*c050*/  @!P0 BRA `(.L_x_181) ;  /* 0xfffffffc00f08947 */ /* 0x008fea000383ffff */
[----:B------:R-:W-:Y:S05]  /*c060*/  BRA `(.L_x_79) ;  /* 0xffffff8400087947 */ /* 0x000fea000383ffff */
.L_x_83:
[----:B------:R-:W-:Y:S07]  /*c070*/  MOV R3, UR7 ;  /* 0x0000000700037c02 */ /* 0x000fee0008000f00 */
.L_x_182:
[----:B-1----:R1:W2:Y:S02]  /*c080*/  SYNCS.PHASECHK.TRANS64.TRYWAIT P0, [R3+URZ+0x100], R12 ;  /* 0x0001000c030075a7 */ /* 0x0022a400080011ff */
[----:B--2---:R-:W-:Y:S05]  /*c090*/  @!P0 NANOSLEEP.SYNCS 0x989680 ;  /* 0x009896800000895d */ /* 0x004fea0003900000 */
[----:B------:R-:W2:Y:S02]  /*c0a0*/  @!P0 SYNCS.PHASECHK.TRANS64 P0, [R3+URZ+0x100], R12 ;  /* 0x0001000c030085a7 */ /* 0x000ea400080010ff */
[----:B--2---:R-:W-:Y:S05]  /*c0b0*/  @!P0 BRA `(.L_x_182) ;  /* 0xfffffffc00f08947 */ /* 0x004fea000383ffff */
[----:B------:R-:W-:Y:S05]  /*c0c0*/  BRA `(.L_x_183) ;  /* 0xffffff8400807947 */ /* 0x000fea000383ffff */
.L_x_84:
[----:B-1----:R-:W-:Y:S07]  /*c0d0*/  MOV R3, UR7 ;  /* 0x0000000700037c02 */ /* 0x002fee0008000f00 */
.L_x_184:
[----:B-1----:R1:W2:Y:S02]  /*c0e0*/  SYNCS.PHASECHK.TRANS64.TRYWAIT P0, [R3+URZ+0x108], R12 ;  /* 0x0001080c030075a7 */ /* 0x0022a400080011ff */
[----:B--2---:R-:W-:Y:S05]  /*c0f0*/  @!P0 NANOSLEEP.SYNCS 0x989680 ;  /* 0x009896800000895d */ /* 0x004fea0003900000 */
[----:B------:R-:W2:Y:S02]  /*c100*/  @!P0 SYNCS.PHASECHK.TRANS64 P0, [R3+URZ+0x108], R12 ;  /* 0x0001080c030085a7 */ /* 0x000ea400080010ff */
[----:B--2---:R-:W-:Y:S05]  /*c110*/  @!P0 BRA `(.L_x_184) ;  /* 0xfffffffc00f08947 */ /* 0x004fea000383ffff */
[----:B------:R-:W-:Y:S05]  /*c120*/  BRA `(.L_x_185) ;  /* 0xffffff8400bc7947 */ /* 0x000fea000383ffff */
.L_x_85:
[----:B-1----:R-:W-:Y:S07]  /*c130*/  MOV R3, UR7 ;  /* 0x0000000700037c02 */ /* 0x002fee0008000f00 */
.L_x_186:
[----:B-1----:R1:W2:Y:S02]  /*c140*/  SYNCS.PHASECHK.TRANS64.TRYWAIT P0, [R3+URZ+0x110], R12 ;  /* 0x0001100c030075a7 */ /* 0x0022a400080011ff */
[----:B--2---:R-:W-:Y:S05]  /*c150*/  @!P0 NANOSLEEP.SYNCS 0x989680 ;  /* 0x009896800000895d */ /* 0x004fea0003900000 */
[----:B------:R-:W2:Y:S02]  /*c160*/  @!P0 SYNCS.PHASECHK.TRANS64 P0, [R3+URZ+0x110], R12 ;  /* 0x0001100c030085a7 */ /* 0x000ea400080010ff */
[----:B--2---:R-:W-:Y:S05]  /*c170*/  @!P0 BRA `(.L_x_186) ;  /* 0xfffffffc00f08947 */ /* 0x004fea000383ffff */
[----:B------:R-:W-:Y:S05]  /*c180*/  BRA `(.L_x_187) ;  /* 0xffffff8800047947 */ /* 0x000fea000383ffff */
.L_x_86:
[----:B------:R-:W-:Y:S07]  /*c190*/  MOV R3, UR7 ;  /* 0x0000000700037c02 */ /* 0x000fee0008000f00 */
.L_x_188:
[----:B-1----:R1:W2:Y:S02]  /*c1a0*/  SYNCS.PHASECHK.TRANS64.TRYWAIT P0, [R3+URZ+0x118], R12 ;  /* 0x0001180c030075a7 */ /* 0x0022a400080011ff */
[----:B--2---:R-:W-:Y:S05]  /*c1b0*/  @!P0 NANOSLEEP.SYNCS 0x989680 ;  /* 0x009896800000895d */ /* 0x004fea0003900000 */
[----:B------:R-:W2:Y:S02]  /*c1c0*/  @!P0 SYNCS.PHASECHK.TRANS64 P0, [R3+URZ+0x118], R12 ;  /* 0x0001180c030085a7 */ /* 0x000ea400080010ff */
[----:B--2---:R-:W-:Y:S05]  /*c1d0*/  @!P0 BRA `(.L_x_188) ;  /* 0xfffffffc00f08947 */ /* 0x004fea000383ffff */
[----:B------:R-:W-:Y:S05]  /*c1e0*/  BRA `(.L_x_189) ;  /* 0xffffff88008c7947 */ /* 0x000fea000383ffff */
.L_x_88:
[----:B------:R-:W-:-:S07]  /*c1f0*/  MOV R0, UR7 ;  /* 0x0000000700007c02 */ /* 0x000fce0008000f00 */
.L_x_190:
[----:B-1----:R1:W3:Y:S02]  /*c200*/  SYNCS.PHASECHK.TRANS64.TRYWAIT P0, [R0+URZ+0x100], R3 ;  /* 0x00010003000075a7 */ /* 0x0022e400080011ff */
[----:B---3--:R-:W-:Y:S05]  /*c210*/  @!P0 NANOSLEEP.SYNCS 0x989680 ;  /* 0x009896800000895d */ /* 0x008fea0003900000 */
[----:B------:R-:W3:Y:S02]  /*c220*/  @!P0 SYNCS.PHASECHK.TRANS64 P0, [R0+URZ+0x100], R3 ;  /* 0x00010003000085a7 */ /* 0x000ee400080010ff */
[----:B---3--:R-:W-:Y:S05]  /*c230*/  @!P0 BRA `(.L_x_190) ;  /* 0xfffffffc00f08947 */ /* 0x008fea000383ffff */
[----:B------:R-:W-:Y:S05]  /*c240*/  BRA `(.L_x_191) ;  /* 0xffffff8800fc7947 */ /* 0x000fea000383ffff */
.L_x_89:
[----:B-1----:R-:W-:-:S07]  /*c250*/  MOV R0, UR7 ;  /* 0x0000000700007c02 */ /* 0x002fce0008000f00 */
.L_x_192:
[----:B-1----:R1:W3:Y:S02]  /*c260*/  SYNCS.PHASECHK.TRANS64.TRYWAIT P0, [R0+URZ+0x108], R3 ;  /* 0x00010803000075a7 */ /* 0x0022e400080011ff */
[----:B---3--:R-:W-:Y:S05]  /*c270*/  @!P0 NANOSLEEP.SYNCS 0x989680 ;  /* 0x009896800000895d */ /* 0x008fea0003900000 */
[----:B------:R-:W3:Y:S02]  /*c280*/  @!P0 SYNCS.PHASECHK.TRANS64 P0, [R0+URZ+0x108], R3 ;  /* 0x00010803000085a7 */ /* 0x000ee400080010ff */
[----:B---3--:R-:W-:Y:S05]  /*c290*/  @!P0 BRA `(.L_x_192) ;  /* 0xfffffffc00f08947 */ /* 0x008fea000383ffff */
[----:B------:R-:W-:Y:S05]  /*c2a0*/  BRA `(.L_x_193) ;  /* 0xffffff8800ec7947 */ /* 0x000fea000383ffff */
.L_x_90:
[----:B-1----:R-:W-:-:S07]  /*c2b0*/  MOV R0, UR7 ;  /* 0x0000000700007c02 */ /* 0x002fce0008000f00 */
.L_x_194:
[----:B-1----:R1:W3:Y:S02]  /*c2c0*/  SYNCS.PHASECHK.TRANS64.TRYWAIT P0, [R0+URZ+0x110], R3 ;  /* 0x00011003000075a7 */ /* 0x0022e400080011ff */
[----:B---3--:R-:W-:Y:S05]  /*c2d0*/  @!P0 NANOSLEEP.SYNCS 0x989680 ;  /* 0x009896800000895d */ /* 0x008fea0003900000 */
[----:B------:R-:W3:Y:S02]  /*c2e0*/  @!P0 SYNCS.PHASECHK.TRANS64 P0, [R0+URZ+0x110], R3 ;  /* 0x00011003000085a7 */ /* 0x000ee400080010ff */
[----:B---3--:R-:W-:Y:S05]  /*c2f0*/  @!P0 BRA `(.L_x_194) ;  /* 0xfffffffc00f08947 */ /* 0x008fea000383ffff */
[----:B------:R-:W-:Y:S05]  /*c300*/  BRA `(.L_x_195) ;  /* 0xffffff8800dc7947 */ /* 0x000fea000383ffff */
.L_x_92:
[----:B--2---:R2:W4:Y:S02]  /*c310*/  SYNCS.PHASECHK.TRANS64.TRYWAIT P0, [R0+URZ+0x130], R3 ;  /* 0x00013003000075a7 */ /* 0x00452400080011ff */
[----:B----4-:R-:W-:Y:S05]  /*c320*/  @!P0 NANOSLEEP.SYNCS 0x989680 ;  /* 0x009896800000895d */ /* 0x010fea0003900000 */
[----:B------:R-:W4:Y:S02]  /*c330*/  @!P0 SYNCS.PHASECHK.TRANS64 P0, [R0+URZ+0x130], R3 ;  /* 0x00013003000085a7 */ /* 0x000f2400080010ff */
[----:B----4-:R-:W-:Y:S05]  /*c340*/  @!P0 BRA `(.L_x_92) ;  /* 0xfffffffc00f08947 */ /* 0x010fea000383ffff */
[----:B------:R-:W-:Y:S05]  /*c350*/  BRA `(.L_x_196) ;  /* 0xffffff8c00a47947 */ /* 0x000fea000383ffff */
.L_x_103:
[----:B-1----:R1:W3:Y:S02]  /*c360*/  SYNCS.PHASECHK.TRANS64.TRYWAIT P1, [R3+URZ+0xe0], R0 ;  /* 0x0000e000030075a7 */ /* 0x0022e400080211ff */
[----:B---3--:R-:W-:Y:S05]  /*c370*/  @!P1 NANOSLEEP.SYNCS 0x989680 ;  /* 0x009896800000995d */ /* 0x008fea0003900000 */
[----:B------:R-:W3:Y:S02]  /*c380*/  @!P1 SYNCS.PHASECHK.TRANS64 P1, [R3+URZ+0xe0], R0 ;  /* 0x0000e000030095a7 */ /* 0x000ee400080210ff */
[----:B---3--:R-:W-:Y:S05]  /*c390*/  @!P1 BRA `(.L_x_103) ;  /* 0xfffffffc00f09947 */ /* 0x008fea000383ffff */
[----:B------:R-:W-:Y:S05]  /*c3a0*/  BRA `(.L_x_102) ;  /* 0xffffff9800c87947 */ /* 0x000fea000383ffff */
.L_x_105:
[----:B-1----:R1:W4:Y:S02]  /*c3b0*/  SYNCS.PHASECHK.TRANS64.TRYWAIT P0, [R193+URZ+0x150], R2 ;  /* 0x00015002c10075a7 */ /* 0x00232400080011ff */
[----:B----4-:R-:W-:Y:S05]  /*c3c0*/  @!P0 NANOSLEEP.SYNCS 0x989680 ;  /* 0x009896800000895d */ /* 0x010fea0003900000 */
[----:B------:R-:W4:Y:S02]  /*c3d0*/  @!P0 SYNCS.PHASECHK.TRANS64 P0, [R193+URZ+0x150], R2 ;  /* 0x00015002c10085a7 */ /* 0x000f2400080010ff */
[----:B----4-:R-:W-:Y:S05]  /*c3e0*/  @!P0 BRA `(.L_x_105) ;  /* 0xfffffffc00f08947 */ /* 0x010fea000383ffff */
[----:B------:R-:W-:Y:S05]  /*c3f0*/  BRA `(.L_x_104) ;  /* 0xffffff9c00247947 */ /* 0x000fea000383ffff */
.L_x_114:
[----:B--2---:R2:W3:Y:S02]  /*c400*/  SYNCS.PHASECHK.TRANS64.TRYWAIT P0, [R204+URZ+0xe0], R3 ;  /* 0x0000e003cc0075a7 */ /* 0x0044e400080011ff */
[----:B---3--:R-:W-:Y:S05]  /*c410*/  @!P0 NANOSLEEP.SYNCS 0x989680 ;  /* 0x009896800000895d */ /* 0x008fea0003900000 */
[----:B------:R-:W3:Y:S02]  /*c420*/  @!P0 SYNCS.PHASECHK.TRANS64 P0, [R204+URZ+0xe0], R3 ;  /* 0x0000e003cc0085a7 */ /* 0x000ee400080010ff */
[----:B---3--:R-:W-:Y:S05]  /*c430*/  @!P0 BRA `(.L_x_114) ;  /* 0xfffffffc00f08947 */ /* 0x008fea000383ffff */
[----:B------:R-:W-:Y:S05]  /*c440*/  BRA `(.L_x_113) ;  /* 0xffffffb000307947 */ /* 0x000fea000383ffff */
.L_x_123:
[----:B--2---:R2:W3:Y:S02]  /*c450*/  SYNCS.PHASECHK.TRANS64.TRYWAIT P0, [R0+URZ+0xe0], R5 ;  /* 0x0000e005000075a7 */ /* 0x0044e400080011ff */
[----:B---3--:R-:W-:Y:S05]  /*c460*/  @!P0 NANOSLEEP.SYNCS 0x989680 ;  /* 0x009896800000895d */ /* 0x008fea0003900000 */
[----:B------:R-:W3:Y:S02]  /*c470*/  @!P0 SYNCS.PHASECHK.TRANS64 P0, [R0+URZ+0xe0], R5 ;  /* 0x0000e005000085a7 */ /* 0x000ee400080010ff */
[----:B---3--:R-:W-:Y:S05]  /*c480*/  @!P0 BRA `(.L_x_123) ;  /* 0xfffffffc00f08947 */ /* 0x008fea000383ffff */
[----:B------:R-:W-:Y:S05]  /*c490*/  BRA `(.L_x_122) ;  /* 0xffffffc400887947 */ /* 0x000fea000383ffff */
.L_x_132:
[----:B--2---:R2:W3:Y:S02]  /*c4a0*/  SYNCS.PHASECHK.TRANS64.TRYWAIT P0, [R0+URZ+0xe0], R3 ;  /* 0x0000e003000075a7 */ /* 0x0044e400080011ff */
[----:B---3--:R-:W-:Y:S05]  /*c4b0*/  @!P0 NANOSLEEP.SYNCS 0x989680 ;  /* 0x009896800000895d */ /* 0x008fea0003900000 */
[----:B------:R-:W3:Y:S02]  /*c4c0*/  @!P0 SYNCS.PHASECHK.TRANS64 P0, [R0+URZ+0xe0], R3 ;  /* 0x0000e003000085a7 */ /* 0x000ee400080010ff */
[----:B---3--:R-:W-:Y:S05]  /*c4d0*/  @!P0 BRA `(.L_x_132) ;  /* 0xfffffffc00f08947 */ /* 0x008fea000383ffff */
[----:B------:R-:W-:Y:S05]  /*c4e0*/  BRA `(.L_x_131) ;  /* 0xffffffd800ec7947 */ /* 0x000fea000383ffff */
        .weak           $__internal_0_$__cuda_sm10x_tcgen05_guardrail_trap_col_being_dealloced_not_returned_by_alloc
        .type           $__internal_0_$__cuda_sm10x_tcgen05_guardrail_trap_col_being_dealloced_not_returned_by_alloc,@function
        .size           $__internal_0_$__cuda_sm10x_tcgen05_guardrail_trap_col_being_dealloced_not_returned_by_alloc,($__internal_1_$__cuda_sm10x_tcgen05_guardrail_trap_phase_invalid_during_alloc - $__internal_0_$__cuda_sm10x_tcgen05_guardrail_trap_col_being_dealloced_not_returned_by_alloc)
$__internal_0_$__cuda_sm10x_tcgen05_guardrail_trap_col_being_dealloced_not_returned_by_alloc:
[----:B------:R-:W-:Y:S05]  /*c4f0*/  BPT.TRAP 0x1 ;  /* 0x000000040000795c */ /* 0x000fea0000300000 */
[----:B------:R-:W-:-:S04]  /*c500*/  HFMA2 R3, -RZ, RZ, 0, 0 ;  /* 0x00000000ff037431 */ /* 0x000fc800000001ff */
[----:B------:R-:W-:Y:S05]  /*c510*/  RET.REL.NODEC R2 `(_ZN7cutlass13device_kernelINS_4gemm6kernel13GemmUniversalIN4cute5tupleIJiiiiEEENS1_10collective13CollectiveMmaINS1_35MainloopSm100TmaUmmaWarpSpecializedILi14ELi2ELi2ENS5_IJNS4_1CILi1EEESB_SB_EEEEENS5_IJNSA_ILi128EEENSA_ILi256EEENSA_ILi32EEEEEENS_12float_e4m3_tENS5_IJSB_llEEENS_12float_e5m2_tESJ_NS4_8TiledMMAINS4_8MMA_AtomIJNS4_10MMA_TraitsINS4_19SM100_MMA_F8F6F4_SSEJSI_SK_fSE_SF_NS4_17integral_constantINS4_4UMMA5MajorELSR_1EEESS_NSP_INSQ_7ScaleInELST_0EEESU_EEEEEENS4_6LayoutISC_NS5_IJNSA_ILi0EEESY_SY_EEEEENS5_IJNS4_10UnderscoreES11_S11_EEEEENS4_13SM90_TMA_LOADENS4_14ComposedLayoutINS4_7SwizzleILi3ELi4ELi3EEENS4_18smem_ptr_flag_bitsILi8EEENSX_INS5_IJSE_NSA_ILi8EEEEEENS5_IJSB_SE_EEEEEEEvNS4_8identityES14_S1E_vS1F_EENS_8epilogue10collective18CollectiveEpilogueINS1H_23Sm100TmaWarpSpecializedILi4ELi2ELi64ELb0ELb0EEEJSH_NS5_IJNSX_ISE_SB_EENSX_INSA_ILi64EEESB_EEEEESI_NS5_IJlSB_lEEESI_S1Q_NS1H_6fusion15FusionCallbacksIS1L_NS1R_17LinearCombinationISI_fSI_fLNS_15FloatRoundStyleE2EEESH_S1P_JEEENS4_5SM1004TMEM4LOAD26SM100_TMEM_LOAD_32dp32b64xES14_NS15_INS16_ILi2ELi4ELi3EEES19_NSX_INS5_IJS1A_S1N_EEENS5_IJS1N_SB_EEEEEEENS4_39AutoVectorizingCopyWithAssumedAlignmentILi128EEENS4_14SM90_TMA_STOREES25_S27_S27_EEEvvEEEEvNT_6ParamsE) ;  /* 0xffffff3802b87950 */ /* 0x000fea0003c3ffff */
        .weak           $__internal_1_$__cuda_sm10x_tcgen05_guardrail_trap_phase_invalid_during_alloc
        .type           $__internal_1_$__cuda_sm10x_tcgen05_guardrail_trap_phase_invalid_during_alloc,@function
        .size           $__internal_1_$__cuda_sm10x_tcgen05_guardrail_trap_phase_invalid_during_alloc,($__internal_2_$__cuda_sm10x_tcgen05_guardrail_trap_unallocated_columns_being_dealloced - $__internal_1_$__cuda_sm10x_tcgen05_guardrail_trap_phase_invalid_during_alloc)
$__internal_1_$__cuda_sm10x_tcgen05_guardrail_trap_phase_invalid_during_alloc:
[----:B------:R-:W-:Y:S05]  /*c520*/  BPT.TRAP 0x1 ;  /* 0x000000040000795c */ /* 0x000fea0000300000 */
[----:B------:R-:W-:-:S04]  /*c530*/  MOV R3, 0x0 ;  /* 0x0000000000037802 */ /* 0x000fc80000000f00 */
[----:B------:R-:W-:Y:S05]  /*c540*/  RET.REL.NODEC R2 `(_ZN7cutlass13device_kernelINS_4gemm6kernel13GemmUniversalIN4cute5tupleIJiiiiEEENS1_10collective13CollectiveMmaINS1_35MainloopSm100TmaUmmaWarpSpecializedILi14ELi2ELi2ENS5_IJNS4_1CILi1EEESB_SB_EEEEENS5_IJNSA_ILi128EEENSA_ILi256EEENSA_ILi32EEEEEENS_12float_e4m3_tENS5_IJSB_llEEENS_12float_e5m2_tESJ_NS4_8TiledMMAINS4_8MMA_AtomIJNS4_10MMA_TraitsINS4_19SM100_MMA_F8F6F4_SSEJSI_SK_fSE_SF_NS4_17integral_constantINS4_4UMMA5MajorELSR_1EEESS_NSP_INSQ_7ScaleInELST_0EEESU_EEEEEENS4_6LayoutISC_NS5_IJNSA_ILi0EEESY_SY_EEEEENS5_IJNS4_10UnderscoreES11_S11_EEEEENS4_13SM90_TMA_LOADENS4_14ComposedLayoutINS4_7SwizzleILi3ELi4ELi3EEENS4_18smem_ptr_flag_bitsILi8EEENSX_INS5_IJSE_NSA_ILi8EEEEEENS5_IJSB_SE_EEEEEEEvNS4_8identityES14_S1E_vS1F_EENS_8epilogue10collective18CollectiveEpilogueINS1H_23Sm100TmaWarpSpecializedILi4ELi2ELi64ELb0ELb0EEEJSH_NS5_IJNSX_ISE_SB_EENSX_INSA_ILi64EEESB_EEEEESI_NS5_IJlSB_lEEESI_S1Q_NS1H_6fusion15FusionCallbacksIS1L_NS1R_17LinearCombinationISI_fSI_fLNS_15FloatRoundStyleE2EEESH_S1P_JEEENS4_5SM1004TMEM4LOAD26SM100_TMEM_LOAD_32dp32b64xES14_NS15_INS16_ILi2ELi4ELi3EEES19_NSX_INS5_IJS1A_S1N_EEENS5_IJS1N_SB_EEEEEEENS4_39AutoVectorizingCopyWithAssumedAlignmentILi128EEENS4_14SM90_TMA_STOREES25_S27_S27_EEEvvEEEEvNT_6ParamsE) ;  /* 0xffffff3802ac7950 */ /* 0x000fea0003c3ffff */
        .weak           $__internal_2_$__cuda_sm10x_tcgen05_guardrail_trap_unallocated_columns_being_dealloced
        .type           $__internal_2_$__cuda_sm10x_tcgen05_guardrail_trap_unallocated_columns_being_dealloced,@function
        .size           $__internal_2_$__cuda_sm10x_tcgen05_guardrail_trap_unallocated_columns_being_dealloced,(.L_x_198 - $__internal_2_$__cuda_sm10x_tcgen05_guardrail_trap_unallocated_columns_being_dealloced)
$__internal_2_$__cuda_sm10x_tcgen05_guardrail_trap_unallocated_columns_being_dealloced:
[----:B------:R-:W-:Y:S05]  /*c550*/  BPT.TRAP 0x1 ;  /* 0x000000040000795c */ /* 0x000fea0000300000 */
[----:B------:R-:W-:-:S04]  /*c560*/  HFMA2 R3, -RZ, RZ, 0, 0 ;  /* 0x00000000ff037431 */ /* 0x000fc800000001ff */
[----:B------:R-:W-:Y:S05]  /*c570*/  RET.REL.NODEC R2 `(_ZN7cutlass13device_kernelINS_4gemm6kernel13GemmUniversalIN4cute5tupleIJiiiiEEENS1_10collective13CollectiveMmaINS1_35MainloopSm100TmaUmmaWarpSpecializedILi14ELi2ELi2ENS5_IJNS4_1CILi1EEESB_SB_EEEEENS5_IJNSA_ILi128EEENSA_ILi256EEENSA_ILi32EEEEEENS_12float_e4m3_tENS5_IJSB_llEEENS_12float_e5m2_tESJ_NS4_8TiledMMAINS4_8MMA_AtomIJNS4_10MMA_TraitsINS4_19SM100_MMA_F8F6F4_SSEJSI_SK_fSE_SF_NS4_17integral_constantINS4_4UMMA5MajorELSR_1EEESS_NSP_INSQ_7ScaleInELST_0EEESU_EEEEEENS4_6LayoutISC_NS5_IJNSA_ILi0EEESY_SY_EEEEENS5_IJNS4_10UnderscoreES11_S11_EEEEENS4_13SM90_TMA_LOADENS4_14ComposedLayoutINS4_7SwizzleILi3ELi4ELi3EEENS4_18smem_ptr_flag_bitsILi8EEENSX_INS5_IJSE_NSA_ILi8EEEEEENS5_IJSB_SE_EEEEEEEvNS4_8identityES14_S1E_vS1F_EENS_8epilogue10collective18CollectiveEpilogueINS1H_23Sm100TmaWarpSpecializedILi4ELi2ELi64ELb0ELb0EEEJSH_NS5_IJNSX_ISE_SB_EENSX_INSA_ILi64EEESB_EEEEESI_NS5_IJlSB_lEEESI_S1Q_NS1H_6fusion15FusionCallbacksIS1L_NS1R_17LinearCombinationISI_fSI_fLNS_15FloatRoundStyleE2EEESH_S1P_JEEENS4_5SM1004TMEM4LOAD26SM100_TMEM_LOAD_32dp32b64xES14_NS15_INS16_ILi2ELi4ELi3EEES19_NSX_INS5_IJS1A_S1N_EEENS5_IJS1N_SB_EEEEEEENS4_39AutoVectorizingCopyWithAssumedAlignmentILi128EEENS4_14SM90_TMA_STOREES25_S27_S27_EEEvvEEEEvNT_6ParamsE) ;  /* 0xffffff3802a07950 */ /* 0x000fea0003c3ffff */
.L_x_197:
[----:B------:R-:W-:-:S00]  /*c580*/  BRA `(.L_x_197) ;  /* 0xfffffffc00fc7947 */ /* 0x000fc0000383ffff */
[----:B------:R-:W-:-:S00]  /*c590*/  NOP ;  /* 0x0000000000007918 */ /* 0x000fc00000000000 */
        /* <DEDUP_REMOVED lines=14> */
.L_x_198:


//--------------------- .nv.global.init           --------------------------
	.section	.nv.global.init,"aw",@progbits
.nv.global.init:
	.type		$str$27,@object
	.size		$str$27,($str$28 - $str$27)
$str$27:
        /*0000*/ 	.byte	0x28, 0x61, 0x64, 0x64, 0x72, 0x65, 0x73, 0x73, 0x20, 0x26, 0x20, 0x6d, 0x61, 0x73, 0x6b, 0x29
        /*0010*/ 	.byte	0x20, 0x3d, 0x3d, 0x20, 0x30, 0x00
	.type		$str$28,@object
	.size		$str$28,($str$26 - $str$28)
$str$28:
        /*0016*/ 	.byte	0x2f, 0x74, 0x6d, 0x70, 0x2f, 0x63, 0x75, 0x74, 0x6c, 0x61, 0x73, 0x73, 0x5f, 0x73, 0x77, 0x65
        /*0026*/ 	.byte	0x65, 0x70, 0x5f, 0x73, 0x72, 0x63, 0x2f, 0x69, 0x6e, 0x63, 0x6c, 0x75, 0x64, 0x65, 0x2f, 0x63
        /*0036*/ 	.byte	0x75, 0x74, 0x65, 0x2f, 0x70, 0x6f, 0x69, 0x6e, 0x74, 0x65, 0x72, 0x5f, 0x66, 0x6c, 0x61, 0x67
        /*0046*/ 	.byte	0x67, 0x65, 0x64, 0x2e, 0x68, 0x70, 0x70, 0x00
	.type		$str$26,@object
	.size		$str$26,($str$25 - $str$26)
$str$26:
        /*004e*/ 	.byte	0x2f, 0x74, 0x6d, 0x70, 0x2f, 0x63, 0x75, 0x74, 0x6c, 0x61, 0x73, 0x73, 0x5f, 0x73, 0x77, 0x65
        /*005e*/ 	.byte	0x65, 0x70, 0x5f, 0x73, 0x72, 0x63, 0x2f, 0x69, 0x6e, 0x63, 0x6c, 0x75, 0x64, 0x65, 0x2f, 0x63
        /*006e*/ 	.byte	0x75, 0x74, 0x65, 0x2f, 0x61, 0x74, 0x6f, 0x6d, 0x2f, 0x63, 0x6f, 0x70, 0x79, 0x5f, 0x74, 0x72
        /*007e*/ 	.byte	0x61, 0x69, 0x74, 0x73, 0x5f, 0x73, 0x6d, 0x31, 0x30, 0x30, 0x2e, 0x68, 0x70, 0x70, 0x00
	.type		$str$25,@object
	.size		$str$25,(__unnamed_1 - $str$25)
$str$25:
        /*008d*/ 	.byte	0x28, 0x28, 0x75, 0x69, 0x6e, 0x74, 0x33, 0x32, 0x5f, 0x74, 0x28, 0x74, 0x68, 0x72, 0x65, 0x61
        /*009d*/ 	.byte	0x64, 0x49, 0x64, 0x78, 0x2e, 0x78, 0x29, 0x20, 0x2f, 0x20, 0x33, 0x32, 0x29, 0x20, 0x25, 0x20
        /*00ad*/ 	.byte	0x34, 0x29, 0x20, 0x3d, 0x3d, 0x20, 0x28, 0x28, 0x28, 0x74, 0x6d, 0x65, 0x6d, 0x5f, 0x61, 0x64
        /*00bd*/ 	.byte	0x64, 0x72, 0x20, 0x3e, 0x3e, 0x20, 0x31, 0x36, 0x29, 0x20, 0x2f, 0x20, 0x33, 0x32, 0x29, 0x20
        /*00cd*/ 	.byte	0x25, 0x20, 0x34, 0x29, 0x00
	.type		__unnamed_1,@object
	.size		__unnamed_1,(__unnamed_2 - __unnamed_1)
__unnamed_1:
        /*00d2*/ 	.byte	0x61, 0x75, 0x74, 0x6f, 0x20, 0x63, 0x75, 0x74, 0x65, 0x3a, 0x3a, 0x61, 0x73, 0x5f, 0x70, 0x6f
        /* <DEDUP_REMOVED lines=24> */
        /*0262*/ 	.byte	0x43, 0x3c, 0x38, 0x31, 0x39, 0x32, 0x3e, 0x3e, 0x3e, 0x3e, 0x5d, 0x00
	.type		__unnamed_2,@object
	.size		__unnamed_2,(__unnamed_3 - __unnamed_2)
__unnamed_2:
        /* <DEDUP_REMOVED lines=26> */
	.type		__unnamed_3,@object
	.size		__unnamed_3,(.L_3 - __unnamed_3)
__unnamed_3:
        /* <DEDUP_REMOVED lines=42> */
        /*06aa*/ 	.byte	0x3e, 0x3e, 0x3e, 0x3e, 0x5d, 0x00
.L_3:


//--------------------- .nv.shared._ZN7cutlass13device_kernelINS_4gemm6kernel13GemmUniversalIN4cute5tupleIJiiiiEEENS1_10collective13CollectiveMmaINS1_35MainloopSm100TmaUmmaWarpSpecializedILi14ELi2ELi2ENS5_IJNS4_1CILi1EEESB_SB_EEEEENS5_IJNSA_ILi128EEENSA_ILi256EEENSA_ILi32EEEEEENS_12float_e4m3_tENS5_IJSB_llEEENS_12float_e5m2_tESJ_NS4_8TiledMMAINS4_8MMA_AtomIJNS4_10MMA_TraitsINS4_19SM100_MMA_F8F6F4_SSEJSI_SK_fSE_SF_NS4_17integral_constantINS4_4UMMA5MajorELSR_1EEESS_NSP_INSQ_7ScaleInELST_0EEESU_EEEEEENS4_6LayoutISC_NS5_IJNSA_ILi0EEESY_SY_EEEEENS5_IJNS4_10UnderscoreES11_S11_EEEEENS4_13SM90_TMA_LOADENS4_14ComposedLayoutINS4_7SwizzleILi3ELi4ELi3EEENS4_18smem_ptr_flag_bitsILi8EEENSX_INS5_IJSE_NSA_ILi8EEEEEENS5_IJSB_SE_EEEEEEEvNS4_8identityES14_S1E_vS1F_EENS_8epilogue10collective18CollectiveEpilogueINS1H_23Sm100TmaWarpSpecializedILi4ELi2ELi64ELb0ELb0EEEJSH_NS5_IJNSX_ISE_SB_EENSX_INSA_ILi64EEESB_EEEEESI_NS5_IJlSB_lEEESI_S1Q_NS1H_6fusion15FusionCallbacksIS1L_NS1R_17LinearCombinationISI_fSI_fLNS_15FloatRoundStyleE2EEESH_S1P_JEEENS4_5SM1004TMEM4LOAD26SM100_TMEM_LOAD_32dp32b64xES14_NS15_INS16_ILi2ELi4ELi3EEES19_NSX_INS5_IJS1A_S1N_EEENS5_IJS1N_SB_EEEEEEENS4_39AutoVectorizingCopyWithAssumedAlignmentILi128EEENS4_14SM90_TMA_STOREES25_S27_S27_EEEvvEEEEvNT_6ParamsE --------------------------
	.section	.nv.shared._ZN7cutlass13device_kernelINS_4gemm6kernel13GemmUniversalIN4cute5tupleIJiiiiEEENS1_10collective13CollectiveMmaINS1_35MainloopSm100TmaUmmaWarpSpecializedILi14ELi2ELi2ENS5_IJNS4_1CILi1EEESB_SB_EEEEENS5_IJNSA_ILi128EEENSA_ILi256EEENSA_ILi32EEEEEENS_12float_e4m3_tENS5_IJSB_llEEENS_12float_e5m2_tESJ_NS4_8TiledMMAINS4_8MMA_AtomIJNS4_10MMA_TraitsINS4_19SM100_MMA_F8F6F4_SSEJSI_SK_fSE_SF_NS4_17integral_constantINS4_4UMMA5MajorELSR_1EEESS_NSP_INSQ_7ScaleInELST_0EEESU_EEEEEENS4_6LayoutISC_NS5_IJNSA_ILi0EEESY_SY_EEEEENS5_IJNS4_10UnderscoreES11_S11_EEEEENS4_13SM90_TMA_LOADENS4_14ComposedLayoutINS4_7SwizzleILi3ELi4ELi3EEENS4_18smem_ptr_flag_bitsILi8EEENSX_INS5_IJSE_NSA_ILi8EEEEEENS5_IJSB_SE_EEEEEEEvNS4_8identityES14_S1E_vS1F_EENS_8epilogue10collective18CollectiveEpilogueINS1H_23Sm100TmaWarpSpecializedILi4ELi2ELi64ELb0ELb0EEEJSH_NS5_IJNSX_ISE_SB_EENSX_INSA_ILi64EEESB_EEEEESI_NS5_IJlSB_lEEESI_S1Q_NS1H_6fusion15FusionCallbacksIS1L_NS1R_17LinearCombinationISI_fSI_fLNS_15FloatRoundStyleE2EEESH_S1P_JEEENS4_5SM1004TMEM4LOAD26SM100_TMEM_LOAD_32dp32b64xES14_NS15_INS16_ILi2ELi4ELi3EEES19_NSX_INS5_IJS1A_S1N_EEENS5_IJS1N_SB_EEEEEEENS4_39AutoVectorizingCopyWithAssumedAlignmentILi128EEENS4_14SM90_TMA_STOREES25_S27_S27_EEEvvEEEEvNT_6ParamsE,"aw",@nobits
	.sectionflags	@""
	.align	16
	.zero		1024


//--------------------- .nv.shared.reserved.0     --------------------------
	.section	.nv.shared.reserved.0,"aw",@nobits
	.weak		__nv_reservedSMEM_offset_0_alias
	.size		__nv_reservedSMEM_offset_0_alias, 0, 64
	.other		__nv_reservedSMEM_offset_0_alias,@"STO_CUDA_RESERVED_SHARED STV_DEFAULT"
__nv_reservedSMEM_offset_0_alias:
	.zero		0
.nv.shared.reserved.0:
	.zero		64
	.weak		__nv_reservedSMEM_tcgen05_partition
	.type		__nv_reservedSMEM_tcgen05_partition,@object
	.size		__nv_reservedSMEM_tcgen05_partition,(.L_0 - __nv_reservedSMEM_tcgen05_partition)
__nv_reservedSMEM_tcgen05_partition:
	.zero		32
.L_0:


//--------------------- .nv.global                --------------------------
	.section	.nv.global,"aw",@nobits
.nv.global:
	.type		_ZN40_INTERNAL_b4d9065a_4_k_cu_867459ea_163944cute1_E,@object
	.size		_ZN40_INTERNAL_b4d9065a_4_k_cu_867459ea_163944cute1_E,(_ZN40_INTERNAL_b4d9065a_4_k_cu_867459ea_163944cuda3std3__45__cpo6cbeginE - _ZN40_INTERNAL_b4d9065a_4_k_cu_867459ea_163944cute1_E)
_ZN40_INTERNAL_b4d9065a_4_k_cu_867459ea_163944cute1_E:
	.zero		1
	.type		_ZN40_INTERNAL_b4d9065a_4_k_cu_867459ea_163944cuda3std3__45__cpo6cbeginE,@object
	.size		_ZN40_INTERNAL_b4d9065a_4_k_cu_867459ea_163944cuda3std3__45__cpo6cbeginE,(_ZN40_INTERNAL_b4d9065a_4_k_cu_867459ea_163944cuda3std3__48in_placeE - _ZN40_INTERNAL_b4d9065a_4_k_cu_867459ea_163944cuda3std3__45__cpo6cbeginE)
_ZN40_INTERNAL_b4d9065a_4_k_cu_867459ea_163944cuda3std3__45__cpo6cbeginE:
	.zero		1
	.type		_ZN40_INTERNAL_b4d9065a_4_k_cu_867459ea_163944cuda3std3__48in_placeE,@object
	.size		_ZN40_INTERNAL_b4d9065a_4_k_cu_867459ea_163944cuda3std3__48in_placeE,(_ZN40_INTERNAL_b4d9065a_4_k_cu_867459ea_163944cuda3std6ranges3__45__cpo9iter_moveE - _ZN40_INTERNAL_b4d9065a_4_k_cu_867459ea_163944cuda3std3__48in_placeE)
_ZN40_INTERNAL_b4d9065a_4_k_cu_867459ea_163944cuda3std3__48in_placeE:
	.zero		1
	.type		_ZN40_INTERNAL_b4d9065a_4_k_cu_867459ea_163944cuda3std6ranges3__45__cpo9iter_moveE,@object
	.size		_ZN40_INTERNAL_b4d9065a_4_k_cu_867459ea_163944cuda3std6ranges3__45__cpo9iter_moveE,(_ZN40_INTERNAL_b4d9065a_4_k_cu_867459ea_163944cuda3std3__45__cpo5beginE - _ZN40_INTERNAL_b4d9065a_4_k_cu_867459ea_163944cuda3std6ranges3__45__cpo9iter_moveE)
_ZN40_INTERNAL_b4d9065a_4_k_cu_867459ea_163944cuda3std6ranges3__45__cpo9iter_moveE:
	.zero		1
	.type		_ZN40_INTERNAL_b4d9065a_4_k_cu_867459ea_163944cuda3std3__45__cpo5beginE,@object
	.size		_ZN40_INTERNAL_b4d9065a_4_k_cu_867459ea_163944cuda3std3__45__cpo5beginE,(_ZN40_INTERNAL_b4d9065a_4_k_cu_867459ea_163944cuda3std3__442_GLOBAL__N__b4d9065a_4_k_cu_867459ea_163946ignoreE - _ZN40_INTERNAL_b4d9065a_4_k_cu_867459ea_163944cuda3std3__45__cpo5beginE)
_ZN40_INTERNAL_b4d9065a_4_k_cu_867459ea_163944cuda3std3__45__cpo5beginE:
	.zero		1
	.type		_ZN40_INTERNAL_b4d9065a_4_k_cu_867459ea_163944cuda3std3__442_GLOBAL__N__b4d9065a_4_k_cu_867459ea_163946ignoreE,@object
	.size		_ZN40_INTERNAL_b4d9065a_4_k_cu_867459ea_163944cuda3std3__442_GLOBAL__N__b4d9065a_4_k_cu_867459ea_163946ignoreE,(_ZN40_INTERNAL_b4d9065a_4_k_cu_867459ea_163944cute7productE - _ZN40_INTERNAL_b4d9065a_4_k_cu_867459ea_163944cuda3std3__442_GLOBAL__N__b4d9065a_4_k_cu_867459ea_163946ignoreE)
_ZN40_INTERNAL_b4d9065a_4_k_cu_867459ea_163944cuda3std3__442_GLOBAL__N__b4d9065a_4_k_cu_867459ea_163946ignoreE:
	.zero		1
	.type		_ZN40_INTERNAL_b4d9065a_4_k_cu_867459ea_163944cute7productE,@object
	.size		_ZN40_INTERNAL_b4d9065a_4_k_cu_867459ea_163944cute7productE,(_ZN40_INTERNAL_b4d9065a_4_k_cu_867459ea_163944cuda3std3__45__cpo3endE - _ZN40_INTERNAL_b4d9065a_4_k_cu_867459ea_163944cute7productE)
_ZN40_INTERNAL_b4d9065a_4_k_cu_867459ea_163944cute7productE:
	.zero		1
	.type		_ZN40_INTERNAL_b4d9065a_4_k_cu_867459ea_163944cuda3std3__45__cpo3endE,@object
	.size		_ZN40_INTERNAL_b4d9065a_4_k_cu_867459ea_163944cuda3std3__45__cpo3endE,(_ZN40_INTERNAL_b4d9065a_4_k_cu_867459ea_163944cuda3std3__419piecewise_constructE - _ZN40_INTERNAL_b4d9065a_4_k_cu_867459ea_163944cuda3std3__45__cpo3endE)
_ZN40_INTERNAL_b4d9065a_4_k_cu_867459ea_163944cuda3std3__45__cpo3endE:
	.zero		1
	.type		_ZN40_INTERNAL_b4d9065a_4_k_cu_867459ea_163944cuda3std3__419piecewise_constructE,@object
	.size		_ZN40_INTERNAL_b4d9065a_4_k_cu_867459ea_163944cuda3std3__419piecewise_constructE,(_ZN40_INTERNAL_b4d9065a_4_k_cu_867459ea_163944cuda3std3__45__cpo4cendE - _ZN40_INTERNAL_b4d9065a_4_k_cu_867459ea_163944cuda3std3__419piecewise_constructE)
_ZN40_INTERNAL_b4d9065a_4_k_cu_867459ea_163944cuda3std3__419piecewise_constructE:
	.zero		1
	.type		_ZN40_INTERNAL_b4d9065a_4_k_cu_867459ea_163944cuda3std3__45__cpo4cendE,@object
	.size		_ZN40_INTERNAL_b4d9065a_4_k_cu_867459ea_163944cuda3std3__45__cpo4cendE,(_ZN40_INTERNAL_b4d9065a_4_k_cu_867459ea_163944cuda3std6ranges3__45__cpo4swapE - _ZN40_INTERNAL_b4d9065a_4_k_cu_867459ea_163944cuda3std3__45__cpo4cendE)
_ZN40_INTERNAL_b4d9065a_4_k_cu_867459ea_163944cuda3std3__45__cpo4cendE:
	.zero		1
	.type		_ZN40_INTERNAL_b4d9065a_4_k_cu_867459ea_163944cuda3std6ranges3__45__cpo4swapE,@object
	.size		_ZN40_INTERNAL_b4d9065a_4_k_cu_867459ea_163944cuda3std6ranges3__45__cpo4swapE,(.L_11 - _ZN40_INTERNAL_b4d9065a_4_k_cu_867459ea_163944cuda3std6ranges3__45__cpo4swapE)
_ZN40_INTERNAL_b4d9065a_4_k_cu_867459ea_163944cuda3std6ranges3__45__cpo4swapE:
	.zero		1
.L_11:


//--------------------- .nv.constant0._ZN7cutlass13device_kernelINS_4gemm6kernel13GemmUniversalIN4cute5tupleIJiiiiEEENS1_10collective13CollectiveMmaINS1_35MainloopSm100TmaUmmaWarpSpecializedILi14ELi2ELi2ENS5_IJNS4_1CILi1EEESB_SB_EEEEENS5_IJNSA_ILi128EEENSA_ILi256EEENSA_ILi32EEEEEENS_12float_e4m3_tENS5_IJSB_llEEENS_12float_e5m2_tESJ_NS4_8TiledMMAINS4_8MMA_AtomIJNS4_10MMA_TraitsINS4_19SM100_MMA_F8F6F4_SSEJSI_SK_fSE_SF_NS4_17integral_constantINS4_4UMMA5MajorELSR_1EEESS_NSP_INSQ_7ScaleInELST_0EEESU_EEEEEENS4_6LayoutISC_NS5_IJNSA_ILi0EEESY_SY_EEEEENS5_IJNS4_10UnderscoreES11_S11_EEEEENS4_13SM90_TMA_LOADENS4_14ComposedLayoutINS4_7SwizzleILi3ELi4ELi3EEENS4_18smem_ptr_flag_bitsILi8EEENSX_INS5_IJSE_NSA_ILi8EEEEEENS5_IJSB_SE_EEEEEEEvNS4_8identityES14_S1E_vS1F_EENS_8epilogue10collective18CollectiveEpilogueINS1H_23Sm100TmaWarpSpecializedILi4ELi2ELi64ELb0ELb0EEEJSH_NS5_IJNSX_ISE_SB_EENSX_INSA_ILi64EEESB_EEEEESI_NS5_IJlSB_lEEESI_S1Q_NS1H_6fusion15FusionCallbacksIS1L_NS1R_17LinearCombinationISI_fSI_fLNS_15FloatRoundStyleE2EEESH_S1P_JEEENS4_5SM1004TMEM4LOAD26SM100_TMEM_LOAD_32dp32b64xES14_NS15_INS16_ILi2ELi4ELi3EEES19_NSX_INS5_IJS1A_S1N_EEENS5_IJS1N_SB_EEEEEEENS4_39AutoVectorizingCopyWithAssumedAlignmentILi128EEENS4_14SM90_TMA_STOREES25_S27_S27_EEEvvEEEEvNT_6ParamsE --------------------------
	.section	.nv.constant0._ZN7cutlass13device_kernelINS_4gemm6kernel13GemmUniversalIN4cute5tupleIJiiiiEEENS1_10collective13CollectiveMmaINS1_35MainloopSm100TmaUmmaWarpSpecializedILi14ELi2ELi2ENS5_IJNS4_1CILi1EEESB_SB_EEEEENS5_IJNSA_ILi128EEENSA_ILi256EEENSA_ILi32EEEEEENS_12float_e4m3_tENS5_IJSB_llEEENS_12float_e5m2_tESJ_NS4_8TiledMMAINS4_8MMA_AtomIJNS4_10MMA_TraitsINS4_19SM100_MMA_F8F6F4_SSEJSI_SK_fSE_SF_NS4_17integral_constantINS4_4UMMA5MajorELSR_1EEESS_NSP_INSQ_7ScaleInELST_0EEESU_EEEEEENS4_6LayoutISC_NS5_IJNSA_ILi0EEESY_SY_EEEEENS5_IJNS4_10UnderscoreES11_S11_EEEEENS4_13SM90_TMA_LOADENS4_14ComposedLayoutINS4_7SwizzleILi3ELi4ELi3EEENS4_18smem_ptr_flag_bitsILi8EEENSX_INS5_IJSE_NSA_ILi8EEEEEENS5_IJSB_SE_EEEEEEEvNS4_8identityES14_S1E_vS1F_EENS_8epilogue10collective18CollectiveEpilogueINS1H_23Sm100TmaWarpSpecializedILi4ELi2ELi64ELb0ELb0EEEJSH_NS5_IJNSX_ISE_SB_EENSX_INSA_ILi64EEESB_EEEEESI_NS5_IJlSB_lEEESI_S1Q_NS1H_6fusion15FusionCallbacksIS1L_NS1R_17LinearCombinationISI_fSI_fLNS_15FloatRoundStyleE2EEESH_S1P_JEEENS4_5SM1004TMEM4LOAD26SM100_TMEM_LOAD_32dp32b64xES14_NS15_INS16_ILi2ELi4ELi3EEES19_NSX_INS5_IJS1A_S1N_EEENS5_IJS1N_SB_EEEEEEENS4_39AutoVectorizingCopyWithAssumedAlignmentILi128EEENS4_14SM90_TMA_STOREES25_S27_S27_EEEvvEEEEvNT_6ParamsE,"a",@progbits
	.sectionflags	@""
	.align	4
.nv.constant0._ZN7cutlass13device_kernelINS_4gemm6kernel13GemmUniversalIN4cute5tupleIJiiiiEEENS1_10collective13CollectiveMmaINS1_35MainloopSm100TmaUmmaWarpSpecializedILi14ELi2ELi2ENS5_IJNS4_1CILi1EEESB_SB_EEEEENS5_IJNSA_ILi128EEENSA_ILi256EEENSA_ILi32EEEEEENS_12float_e4m3_tENS5_IJSB_llEEENS_12float_e5m2_tESJ_NS4_8TiledMMAINS4_8MMA_AtomIJNS4_10MMA_TraitsINS4_19SM100_MMA_F8F6F4_SSEJSI_SK_fSE_SF_NS4_17integral_constantINS4_4UMMA5MajorELSR_1EEESS_NSP_INSQ_7ScaleInELST_0EEESU_EEEEEENS4_6LayoutISC_NS5_IJNSA_ILi0EEESY_SY_EEEEENS5_IJNS4_10UnderscoreES11_S11_EEEEENS4_13SM90_TMA_LOADENS4_14ComposedLayoutINS4_7SwizzleILi3ELi4ELi3EEENS4_18smem_ptr_flag_bitsILi8EEENSX_INS5_IJSE_NSA_ILi8EEEEEENS5_IJSB_SE_EEEEEEEvNS4_8identityES14_S1E_vS1F_EENS_8epilogue10collective18CollectiveEpilogueINS1H_23Sm100TmaWarpSpecializedILi4ELi2ELi64ELb0ELb0EEEJSH_NS5_IJNSX_ISE_SB_EENSX_INSA_ILi64EEESB_EEEEESI_NS5_IJlSB_lEEESI_S1Q_NS1H_6fusion15FusionCallbacksIS1L_NS1R_17LinearCombinationISI_fSI_fLNS_15FloatRoundStyleE2EEESH_S1P_JEEENS4_5SM1004TMEM4LOAD26SM100_TMEM_LOAD_32dp32b64xES14_NS15_INS16_ILi2ELi4ELi3EEES19_NSX_INS5_IJS1A_S1N_EEENS5_IJS1N_SB_EEEEEEENS4_39AutoVectorizingCopyWithAssumedAlignmentILi128EEENS4_14SM90_TMA_STOREES25_S27_S27_EEEvvEEEEvNT_6ParamsE:
	.zero		2944


//--------------------- SYMBOLS --------------------------

	.type		.nv.reservedSmem.offset0,@object
	.size		.nv.reservedSmem.offset0,0x4
	.type		.nv.reservedSmem.cap,@object
	.size		.nv.reservedSmem.cap,0x4
	.type		__assertfail,@function
